//
// Generated by NVIDIA NVVM Compiler
//
// Compiler Build ID: CL-36424714
// Cuda compilation tools, release 13.0, V13.0.88
// Based on NVVM 20.0.0
//

.version 9.0
.target sm_100
.address_size 64

	// .globl	_Z10WeakStrongPdS_S_S_S_ddddddjjdP17curandStateXORWOW
.global .align 4 .b8 precalc_xorwow_matrix[102400];
.global .align 4 .b8 precalc_xorwow_offset_matrix[102400];
.global .align 4 .b8 mrg32k3aM1[2304];
.global .align 4 .b8 mrg32k3aM2[2304];
.global .align 4 .b8 mrg32k3aM1SubSeq[2016];
.global .align 4 .b8 mrg32k3aM2SubSeq[2016];
.global .align 4 .b8 mrg32k3aM1Seq[2304];
.global .align 4 .b8 mrg32k3aM2Seq[2304];
.const .align 8 .b8 __cr_lgamma_table[72];

.visible .entry _Z10WeakStrongPdS_S_S_S_ddddddjjdP17curandStateXORWOW(
	.param .u64 .ptr .align 1 _Z10WeakStrongPdS_S_S_S_ddddddjjdP17curandStateXORWOW_param_0,
	.param .u64 .ptr .align 1 _Z10WeakStrongPdS_S_S_S_ddddddjjdP17curandStateXORWOW_param_1,
	.param .u64 .ptr .align 1 _Z10WeakStrongPdS_S_S_S_ddddddjjdP17curandStateXORWOW_param_2,
	.param .u64 .ptr .align 1 _Z10WeakStrongPdS_S_S_S_ddddddjjdP17curandStateXORWOW_param_3,
	.param .u64 .ptr .align 1 _Z10WeakStrongPdS_S_S_S_ddddddjjdP17curandStateXORWOW_param_4,
	.param .f64 _Z10WeakStrongPdS_S_S_S_ddddddjjdP17curandStateXORWOW_param_5,
	.param .f64 _Z10WeakStrongPdS_S_S_S_ddddddjjdP17curandStateXORWOW_param_6,
	.param .f64 _Z10WeakStrongPdS_S_S_S_ddddddjjdP17curandStateXORWOW_param_7,
	.param .f64 _Z10WeakStrongPdS_S_S_S_ddddddjjdP17curandStateXORWOW_param_8,
	.param .f64 _Z10WeakStrongPdS_S_S_S_ddddddjjdP17curandStateXORWOW_param_9,
	.param .f64 _Z10WeakStrongPdS_S_S_S_ddddddjjdP17curandStateXORWOW_param_10,
	.param .u32 _Z10WeakStrongPdS_S_S_S_ddddddjjdP17curandStateXORWOW_param_11,
	.param .u32 _Z10WeakStrongPdS_S_S_S_ddddddjjdP17curandStateXORWOW_param_12,
	.param .f64 _Z10WeakStrongPdS_S_S_S_ddddddjjdP17curandStateXORWOW_param_13,
	.param .u64 .ptr .align 1 _Z10WeakStrongPdS_S_S_S_ddddddjjdP17curandStateXORWOW_param_14
)
{
	.reg .pred 	%p<36>;
	.reg .b32 	%r<539>;
	.reg .b32 	%f<41>;
	.reg .b64 	%rd<39>;
	.reg .b64 	%fd<141>;

	ld.param.f64 	%fd52, [_Z10WeakStrongPdS_S_S_S_ddddddjjdP17curandStateXORWOW_param_5];
	ld.param.f64 	%fd53, [_Z10WeakStrongPdS_S_S_S_ddddddjjdP17curandStateXORWOW_param_7];
	ld.param.f64 	%fd54, [_Z10WeakStrongPdS_S_S_S_ddddddjjdP17curandStateXORWOW_param_8];
	ld.param.f64 	%fd55, [_Z10WeakStrongPdS_S_S_S_ddddddjjdP17curandStateXORWOW_param_9];
	ld.param.f64 	%fd56, [_Z10WeakStrongPdS_S_S_S_ddddddjjdP17curandStateXORWOW_param_10];
	ld.param.u32 	%r239, [_Z10WeakStrongPdS_S_S_S_ddddddjjdP17curandStateXORWOW_param_11];
	ld.param.u32 	%r240, [_Z10WeakStrongPdS_S_S_S_ddddddjjdP17curandStateXORWOW_param_12];
	ld.param.u64 	%rd13, [_Z10WeakStrongPdS_S_S_S_ddddddjjdP17curandStateXORWOW_param_14];
	cvta.to.global.u64 	%rd14, %rd13;
	mov.u32 	%r246, %tid.x;
	cvt.u64.u32 	%rd1, %r246;
	mul.wide.u32 	%rd15, %r246, 48;
	add.s64 	%rd2, %rd14, %rd15;
	mov.b32 	%r425, -1300543125;
	mov.b32 	%r247, -2062133138;
	st.global.v2.u32 	[%rd2], {%r247, %r425};
	mov.b32 	%r423, -123459836;
	mov.b32 	%r424, -1098569293;
	st.global.v2.u32 	[%rd2+8], {%r424, %r423};
	mov.b32 	%r421, -1418216593;
	mov.b32 	%r422, -589760388;
	st.global.v2.u32 	[%rd2+16], {%r422, %r421};
	setp.eq.s32 	%p1, %r246, 0;
	@%p1 bra 	$L__BB0_42;
	mov.b32 	%r407, 0;
	mov.b32 	%r425, -1300543125;
	mov.b32 	%r424, -1098569293;
	mov.b32 	%r423, -123459836;
	mov.b32 	%r422, -589760388;
	mov.b32 	%r421, -1418216593;
	mov.u64 	%rd17, precalc_xorwow_matrix;
	mov.u64 	%rd38, %rd1;
$L__BB0_2:
	and.b64  	%rd4, %rd38, 3;
	setp.eq.s64 	%p2, %rd4, 0;
	@%p2 bra 	$L__BB0_41;
	mul.wide.u32 	%rd16, %r407, 3200;
	add.s64 	%rd5, %rd17, %rd16;
	cvt.u32.u64 	%r7, %rd4;
	mov.b32 	%r408, 0;
$L__BB0_4:
	mov.b32 	%r421, 0;
	mov.u32 	%r422, %r421;
	mov.u32 	%r423, %r421;
	mov.u32 	%r424, %r421;
	mov.u32 	%r425, %r421;
	mov.u32 	%r414, %r421;
$L__BB0_5:
	mul.wide.u32 	%rd18, %r414, 4;
	add.s64 	%rd19, %rd2, %rd18;
	ld.global.u32 	%r15, [%rd19+4];
	shl.b32 	%r16, %r414, 5;
	mov.b32 	%r420, 0;
$L__BB0_6:
	.pragma "nounroll";
	shr.u32 	%r257, %r15, %r420;
	and.b32  	%r258, %r257, 1;
	setp.eq.b32 	%p3, %r258, 1;
	not.pred 	%p4, %p3;
	add.s32 	%r259, %r16, %r420;
	mul.lo.s32 	%r260, %r259, 5;
	mul.wide.u32 	%rd20, %r260, 4;
	add.s64 	%rd6, %rd5, %rd20;
	@%p4 bra 	$L__BB0_8;
	ld.global.u32 	%r261, [%rd6];
	xor.b32  	%r425, %r425, %r261;
	ld.global.u32 	%r262, [%rd6+4];
	xor.b32  	%r424, %r424, %r262;
	ld.global.u32 	%r263, [%rd6+8];
	xor.b32  	%r423, %r423, %r263;
	ld.global.u32 	%r264, [%rd6+12];
	xor.b32  	%r422, %r422, %r264;
	ld.global.u32 	%r265, [%rd6+16];
	xor.b32  	%r421, %r421, %r265;
$L__BB0_8:
	and.b32  	%r267, %r257, 2;
	setp.eq.s32 	%p5, %r267, 0;
	@%p5 bra 	$L__BB0_10;
	ld.global.u32 	%r268, [%rd6+20];
	xor.b32  	%r425, %r425, %r268;
	ld.global.u32 	%r269, [%rd6+24];
	xor.b32  	%r424, %r424, %r269;
	ld.global.u32 	%r270, [%rd6+28];
	xor.b32  	%r423, %r423, %r270;
	ld.global.u32 	%r271, [%rd6+32];
	xor.b32  	%r422, %r422, %r271;
	ld.global.u32 	%r272, [%rd6+36];
	xor.b32  	%r421, %r421, %r272;
$L__BB0_10:
	and.b32  	%r274, %r257, 4;
	setp.eq.s32 	%p6, %r274, 0;
	@%p6 bra 	$L__BB0_12;
	ld.global.u32 	%r275, [%rd6+40];
	xor.b32  	%r425, %r425, %r275;
	ld.global.u32 	%r276, [%rd6+44];
	xor.b32  	%r424, %r424, %r276;
	ld.global.u32 	%r277, [%rd6+48];
	xor.b32  	%r423, %r423, %r277;
	ld.global.u32 	%r278, [%rd6+52];
	xor.b32  	%r422, %r422, %r278;
	ld.global.u32 	%r279, [%rd6+56];
	xor.b32  	%r421, %r421, %r279;
$L__BB0_12:
	and.b32  	%r281, %r257, 8;
	setp.eq.s32 	%p7, %r281, 0;
	@%p7 bra 	$L__BB0_14;
	ld.global.u32 	%r282, [%rd6+60];
	xor.b32  	%r425, %r425, %r282;
	ld.global.u32 	%r283, [%rd6+64];
	xor.b32  	%r424, %r424, %r283;
	ld.global.u32 	%r284, [%rd6+68];
	xor.b32  	%r423, %r423, %r284;
	ld.global.u32 	%r285, [%rd6+72];
	xor.b32  	%r422, %r422, %r285;
	ld.global.u32 	%r286, [%rd6+76];
	xor.b32  	%r421, %r421, %r286;
$L__BB0_14:
	and.b32  	%r288, %r257, 16;
	setp.eq.s32 	%p8, %r288, 0;
	@%p8 bra 	$L__BB0_16;
	ld.global.u32 	%r289, [%rd6+80];
	xor.b32  	%r425, %r425, %r289;
	ld.global.u32 	%r290, [%rd6+84];
	xor.b32  	%r424, %r424, %r290;
	ld.global.u32 	%r291, [%rd6+88];
	xor.b32  	%r423, %r423, %r291;
	ld.global.u32 	%r292, [%rd6+92];
	xor.b32  	%r422, %r422, %r292;
	ld.global.u32 	%r293, [%rd6+96];
	xor.b32  	%r421, %r421, %r293;
$L__BB0_16:
	and.b32  	%r295, %r257, 32;
	setp.eq.s32 	%p9, %r295, 0;
	@%p9 bra 	$L__BB0_18;
	ld.global.u32 	%r296, [%rd6+100];
	xor.b32  	%r425, %r425, %r296;
	ld.global.u32 	%r297, [%rd6+104];
	xor.b32  	%r424, %r424, %r297;
	ld.global.u32 	%r298, [%rd6+108];
	xor.b32  	%r423, %r423, %r298;
	ld.global.u32 	%r299, [%rd6+112];
	xor.b32  	%r422, %r422, %r299;
	ld.global.u32 	%r300, [%rd6+116];
	xor.b32  	%r421, %r421, %r300;
$L__BB0_18:
	and.b32  	%r302, %r257, 64;
	setp.eq.s32 	%p10, %r302, 0;
	@%p10 bra 	$L__BB0_20;
	ld.global.u32 	%r303, [%rd6+120];
	xor.b32  	%r425, %r425, %r303;
	ld.global.u32 	%r304, [%rd6+124];
	xor.b32  	%r424, %r424, %r304;
	ld.global.u32 	%r305, [%rd6+128];
	xor.b32  	%r423, %r423, %r305;
	ld.global.u32 	%r306, [%rd6+132];
	xor.b32  	%r422, %r422, %r306;
	ld.global.u32 	%r307, [%rd6+136];
	xor.b32  	%r421, %r421, %r307;
$L__BB0_20:
	and.b32  	%r309, %r257, 128;
	setp.eq.s32 	%p11, %r309, 0;
	@%p11 bra 	$L__BB0_22;
	ld.global.u32 	%r310, [%rd6+140];
	xor.b32  	%r425, %r425, %r310;
	ld.global.u32 	%r311, [%rd6+144];
	xor.b32  	%r424, %r424, %r311;
	ld.global.u32 	%r312, [%rd6+148];
	xor.b32  	%r423, %r423, %r312;
	ld.global.u32 	%r313, [%rd6+152];
	xor.b32  	%r422, %r422, %r313;
	ld.global.u32 	%r314, [%rd6+156];
	xor.b32  	%r421, %r421, %r314;
$L__BB0_22:
	and.b32  	%r316, %r257, 256;
	setp.eq.s32 	%p12, %r316, 0;
	@%p12 bra 	$L__BB0_24;
	ld.global.u32 	%r317, [%rd6+160];
	xor.b32  	%r425, %r425, %r317;
	ld.global.u32 	%r318, [%rd6+164];
	xor.b32  	%r424, %r424, %r318;
	ld.global.u32 	%r319, [%rd6+168];
	xor.b32  	%r423, %r423, %r319;
	ld.global.u32 	%r320, [%rd6+172];
	xor.b32  	%r422, %r422, %r320;
	ld.global.u32 	%r321, [%rd6+176];
	xor.b32  	%r421, %r421, %r321;
$L__BB0_24:
	and.b32  	%r323, %r257, 512;
	setp.eq.s32 	%p13, %r323, 0;
	@%p13 bra 	$L__BB0_26;
	ld.global.u32 	%r324, [%rd6+180];
	xor.b32  	%r425, %r425, %r324;
	ld.global.u32 	%r325, [%rd6+184];
	xor.b32  	%r424, %r424, %r325;
	ld.global.u32 	%r326, [%rd6+188];
	xor.b32  	%r423, %r423, %r326;
	ld.global.u32 	%r327, [%rd6+192];
	xor.b32  	%r422, %r422, %r327;
	ld.global.u32 	%r328, [%rd6+196];
	xor.b32  	%r421, %r421, %r328;
$L__BB0_26:
	and.b32  	%r330, %r257, 1024;
	setp.eq.s32 	%p14, %r330, 0;
	@%p14 bra 	$L__BB0_28;
	ld.global.u32 	%r331, [%rd6+200];
	xor.b32  	%r425, %r425, %r331;
	ld.global.u32 	%r332, [%rd6+204];
	xor.b32  	%r424, %r424, %r332;
	ld.global.u32 	%r333, [%rd6+208];
	xor.b32  	%r423, %r423, %r333;
	ld.global.u32 	%r334, [%rd6+212];
	xor.b32  	%r422, %r422, %r334;
	ld.global.u32 	%r335, [%rd6+216];
	xor.b32  	%r421, %r421, %r335;
$L__BB0_28:
	and.b32  	%r337, %r257, 2048;
	setp.eq.s32 	%p15, %r337, 0;
	@%p15 bra 	$L__BB0_30;
	ld.global.u32 	%r338, [%rd6+220];
	xor.b32  	%r425, %r425, %r338;
	ld.global.u32 	%r339, [%rd6+224];
	xor.b32  	%r424, %r424, %r339;
	ld.global.u32 	%r340, [%rd6+228];
	xor.b32  	%r423, %r423, %r340;
	ld.global.u32 	%r341, [%rd6+232];
	xor.b32  	%r422, %r422, %r341;
	ld.global.u32 	%r342, [%rd6+236];
	xor.b32  	%r421, %r421, %r342;
$L__BB0_30:
	and.b32  	%r344, %r257, 4096;
	setp.eq.s32 	%p16, %r344, 0;
	@%p16 bra 	$L__BB0_32;
	ld.global.u32 	%r345, [%rd6+240];
	xor.b32  	%r425, %r425, %r345;
	ld.global.u32 	%r346, [%rd6+244];
	xor.b32  	%r424, %r424, %r346;
	ld.global.u32 	%r347, [%rd6+248];
	xor.b32  	%r423, %r423, %r347;
	ld.global.u32 	%r348, [%rd6+252];
	xor.b32  	%r422, %r422, %r348;
	ld.global.u32 	%r349, [%rd6+256];
	xor.b32  	%r421, %r421, %r349;
$L__BB0_32:
	and.b32  	%r351, %r257, 8192;
	setp.eq.s32 	%p17, %r351, 0;
	@%p17 bra 	$L__BB0_34;
	ld.global.u32 	%r352, [%rd6+260];
	xor.b32  	%r425, %r425, %r352;
	ld.global.u32 	%r353, [%rd6+264];
	xor.b32  	%r424, %r424, %r353;
	ld.global.u32 	%r354, [%rd6+268];
	xor.b32  	%r423, %r423, %r354;
	ld.global.u32 	%r355, [%rd6+272];
	xor.b32  	%r422, %r422, %r355;
	ld.global.u32 	%r356, [%rd6+276];
	xor.b32  	%r421, %r421, %r356;
$L__BB0_34:
	and.b32  	%r358, %r257, 16384;
	setp.eq.s32 	%p18, %r358, 0;
	@%p18 bra 	$L__BB0_36;
	ld.global.u32 	%r359, [%rd6+280];
	xor.b32  	%r425, %r425, %r359;
	ld.global.u32 	%r360, [%rd6+284];
	xor.b32  	%r424, %r424, %r360;
	ld.global.u32 	%r361, [%rd6+288];
	xor.b32  	%r423, %r423, %r361;
	ld.global.u32 	%r362, [%rd6+292];
	xor.b32  	%r422, %r422, %r362;
	ld.global.u32 	%r363, [%rd6+296];
	xor.b32  	%r421, %r421, %r363;
$L__BB0_36:
	and.b32  	%r365, %r257, 32768;
	setp.eq.s32 	%p19, %r365, 0;
	@%p19 bra 	$L__BB0_38;
	ld.global.u32 	%r366, [%rd6+300];
	xor.b32  	%r425, %r425, %r366;
	ld.global.u32 	%r367, [%rd6+304];
	xor.b32  	%r424, %r424, %r367;
	ld.global.u32 	%r368, [%rd6+308];
	xor.b32  	%r423, %r423, %r368;
	ld.global.u32 	%r369, [%rd6+312];
	xor.b32  	%r422, %r422, %r369;
	ld.global.u32 	%r370, [%rd6+316];
	xor.b32  	%r421, %r421, %r370;
$L__BB0_38:
	add.s32 	%r420, %r420, 16;
	setp.ne.s32 	%p20, %r420, 32;
	@%p20 bra 	$L__BB0_6;
	mad.lo.s32 	%r371, %r414, -31, %r16;
	add.s32 	%r414, %r371, 1;
	setp.ne.s32 	%p21, %r414, 5;
	@%p21 bra 	$L__BB0_5;
	st.global.u32 	[%rd2+4], %r425;
	st.global.u32 	[%rd2+8], %r424;
	st.global.u32 	[%rd2+12], %r423;
	st.global.u32 	[%rd2+16], %r422;
	st.global.u32 	[%rd2+20], %r421;
	add.s32 	%r408, %r408, 1;
	setp.lt.u32 	%p22, %r408, %r7;
	@%p22 bra 	$L__BB0_4;
$L__BB0_41:
	shr.u64 	%rd7, %rd38, 2;
	add.s32 	%r407, %r407, 1;
	setp.gt.u64 	%p23, %rd38, 3;
	mov.u64 	%rd38, %rd7;
	@%p23 bra 	$L__BB0_2;
$L__BB0_42:
	mov.b32 	%r372, 0;
	st.global.v2.u32 	[%rd2+24], {%r372, %r372};
	st.global.u32 	[%rd2+32], %r372;
	mov.b64 	%rd21, 0;
	st.global.u64 	[%rd2+40], %rd21;
	cvt.rn.f64.u32 	%fd58, %r240;
	div.rn.f64 	%fd1, %fd55, %fd58;
	setp.eq.s32 	%p24, %r239, 0;
	mov.f64 	%fd137, 0d0000000000000000;
	mov.f64 	%fd138, %fd137;
	mov.f64 	%fd139, %fd137;
	mov.f64 	%fd140, %fd137;
	@%p24 bra 	$L__BB0_56;
	setp.eq.s32 	%p25, %r240, 0;
	@%p25 bra 	$L__BB0_50;
	neg.s32 	%r197, %r240;
	sqrt.rn.f64 	%fd2, %fd1;
	mov.f64 	%fd140, 0d0000000000000000;
	mov.b32 	%r531, 0;
	mov.b32 	%r532, -2062133138;
	mov.f32 	%f39, 0f00000000;
	mov.u32 	%r523, %r531;
	mov.f64 	%fd132, %fd140;
	mov.f64 	%fd139, %fd140;
	mov.f64 	%fd138, %fd140;
	mov.f64 	%fd137, %fd140;
$L__BB0_45:
	mov.u32 	%r524, %r197;
	mov.f64 	%fd136, %fd52;
$L__BB0_46:
	setp.eq.s32 	%p26, %r531, 1;
	mov.b32 	%r531, 0;
	mov.u32 	%r533, %r421;
	mov.u32 	%r534, %r422;
	mov.u32 	%r535, %r423;
	mov.f32 	%f40, %f39;
	@%p26 bra 	$L__BB0_48;
	shr.u32 	%r377, %r425, 2;
	xor.b32  	%r378, %r377, %r425;
	shl.b32 	%r379, %r421, 4;
	shl.b32 	%r380, %r378, 1;
	xor.b32  	%r381, %r380, %r379;
	xor.b32  	%r382, %r381, %r378;
	xor.b32  	%r534, %r382, %r421;
	add.s32 	%r383, %r532, %r534;
	add.s32 	%r384, %r383, 362437;
	shr.u32 	%r385, %r424, 2;
	xor.b32  	%r386, %r385, %r424;
	st.global.v2.u32 	[%rd2+8], {%r422, %r421};
	shl.b32 	%r387, %r534, 4;
	shl.b32 	%r388, %r386, 1;
	xor.b32  	%r389, %r388, %r387;
	xor.b32  	%r390, %r389, %r386;
	xor.b32  	%r533, %r390, %r534;
	st.global.v2.u32 	[%rd2+16], {%r534, %r533};
	add.s32 	%r532, %r532, 724874;
	st.global.v2.u32 	[%rd2], {%r532, %r423};
	add.s32 	%r391, %r533, %r532;
	cvt.rn.f32.u32 	%f8, %r384;
	fma.rn.f32 	%f9, %f8, 0f2F800000, 0f2F000000;
	cvt.rn.f32.u32 	%f10, %r391;
	fma.rn.f32 	%f11, %f10, 0f30C90FDB, 0f30490FDB;
	setp.lt.f32 	%p27, %f9, 0f00800000;
	mul.f32 	%f12, %f9, 0f4B000000;
	selp.f32 	%f13, %f12, %f9, %p27;
	selp.f32 	%f14, 0fC1B80000, 0f00000000, %p27;
	mov.b32 	%r392, %f13;
	add.s32 	%r393, %r392, -1059760811;
	and.b32  	%r394, %r393, -8388608;
	sub.s32 	%r395, %r392, %r394;
	mov.b32 	%f15, %r395;
	cvt.rn.f32.s32 	%f16, %r394;
	fma.rn.f32 	%f17, %f16, 0f34000000, %f14;
	add.f32 	%f18, %f15, 0fBF800000;
	fma.rn.f32 	%f19, %f18, 0fBE055027, 0f3E1039F6;
	fma.rn.f32 	%f20, %f19, %f18, 0fBDF8CDCC;
	fma.rn.f32 	%f21, %f20, %f18, 0f3E0F2955;
	fma.rn.f32 	%f22, %f21, %f18, 0fBE2AD8B9;
	fma.rn.f32 	%f23, %f22, %f18, 0f3E4CED0B;
	fma.rn.f32 	%f24, %f23, %f18, 0fBE7FFF22;
	fma.rn.f32 	%f25, %f24, %f18, 0f3EAAAA78;
	fma.rn.f32 	%f26, %f25, %f18, 0fBF000000;
	mul.f32 	%f27, %f18, %f26;
	fma.rn.f32 	%f28, %f27, %f18, %f18;
	fma.rn.f32 	%f29, %f17, 0f3F317218, %f28;
	setp.gt.u32 	%p28, %r392, 2139095039;
	fma.rn.f32 	%f30, %f13, 0f7F800000, 0f7F800000;
	selp.f32 	%f31, %f30, %f29, %p28;
	setp.eq.f32 	%p29, %f13, 0f00000000;
	mul.f32 	%f32, %f31, 0fC0000000;
	selp.f32 	%f33, 0f7F800000, %f32, %p29;
	sqrt.rn.f32 	%f34, %f33;
	sin.approx.f32 	%f35, %f11;
	cos.approx.f32 	%f36, %f11;
	mul.f32 	%f40, %f34, %f35;
	mul.f32 	%f39, %f34, %f36;
	st.global.f32 	[%rd2+32], %f39;
	mov.b32 	%r531, 1;
	mov.u32 	%r535, %r421;
	mov.u32 	%r424, %r422;
	mov.u32 	%r425, %r423;
	mov.u32 	%r421, %r533;
	mov.u32 	%r422, %r534;
	mov.u32 	%r423, %r535;
$L__BB0_48:
	st.global.u32 	[%rd2+24], %r531;
	cvt.f64.f32 	%fd60, %f40;
	mul.f64 	%fd61, %fd2, %fd60;
	mul.f64 	%fd62, %fd53, %fd136;
	mul.f64 	%fd63, %fd54, %fd136;
	mul.f64 	%fd64, %fd63, %fd61;
	fma.rn.f64 	%fd65, %fd1, %fd62, %fd64;
	add.f64 	%fd136, %fd136, %fd65;
	add.s32 	%r524, %r524, 1;
	setp.ne.s32 	%p30, %r524, 0;
	@%p30 bra 	$L__BB0_46;
	sub.f64 	%fd66, %fd136, %fd132;
	add.s32 	%r523, %r523, 1;
	cvt.rn.f64.u32 	%fd67, %r523;
	div.rn.f64 	%fd68, %fd66, %fd67;
	add.f64 	%fd132, %fd132, %fd68;
	sub.f64 	%fd69, %fd136, %fd132;
	fma.rn.f64 	%fd140, %fd66, %fd69, %fd140;
	add.f64 	%fd137, %fd137, %fd136;
	fma.rn.f64 	%fd138, %fd136, %fd136, %fd138;
	sub.f64 	%fd70, %fd136, %fd56;
	abs.f64 	%fd71, %fd70;
	add.f64 	%fd139, %fd139, %fd71;
	setp.ne.s32 	%p31, %r523, %r239;
	mov.u32 	%r421, %r533;
	mov.u32 	%r422, %r534;
	mov.u32 	%r423, %r535;
	@%p31 bra 	$L__BB0_45;
	bra.uni 	$L__BB0_56;
$L__BB0_50:
	and.b32  	%r198, %r239, 3;
	setp.lt.u32 	%p32, %r239, 4;
	mov.f64 	%fd140, 0d0000000000000000;
	mov.b32 	%r515, 0;
	mov.f64 	%fd122, %fd140;
	mov.f64 	%fd139, %fd140;
	mov.f64 	%fd138, %fd140;
	mov.f64 	%fd137, %fd140;
	@%p32 bra 	$L__BB0_53;
	and.b32  	%r515, %r239, -4;
	mul.f64 	%fd3, %fd52, %fd52;
	sub.f64 	%fd75, %fd52, %fd56;
	abs.f64 	%fd4, %fd75;
	neg.s32 	%r512, %r515;
	mov.f64 	%fd140, 0d0000000000000000;
	mov.b32 	%r511, 2;
$L__BB0_52:
	sub.f64 	%fd76, %fd52, %fd122;
	add.s32 	%r398, %r511, -1;
	cvt.rn.f64.u32 	%fd77, %r398;
	div.rn.f64 	%fd78, %fd76, %fd77;
	add.f64 	%fd79, %fd122, %fd78;
	sub.f64 	%fd80, %fd52, %fd79;
	fma.rn.f64 	%fd81, %fd76, %fd80, %fd140;
	add.f64 	%fd82, %fd137, %fd52;
	add.f64 	%fd83, %fd138, %fd3;
	add.f64 	%fd84, %fd139, %fd4;
	add.s32 	%r399, %r511, 2;
	cvt.rn.f64.u32 	%fd85, %r511;
	div.rn.f64 	%fd86, %fd80, %fd85;
	add.f64 	%fd87, %fd79, %fd86;
	sub.f64 	%fd88, %fd52, %fd87;
	fma.rn.f64 	%fd89, %fd80, %fd88, %fd81;
	add.f64 	%fd90, %fd82, %fd52;
	add.f64 	%fd91, %fd83, %fd3;
	add.f64 	%fd92, %fd84, %fd4;
	add.s32 	%r400, %r511, 1;
	cvt.rn.f64.u32 	%fd93, %r400;
	div.rn.f64 	%fd94, %fd88, %fd93;
	add.f64 	%fd95, %fd87, %fd94;
	sub.f64 	%fd96, %fd52, %fd95;
	fma.rn.f64 	%fd97, %fd88, %fd96, %fd89;
	add.f64 	%fd98, %fd90, %fd52;
	add.f64 	%fd99, %fd91, %fd3;
	add.f64 	%fd100, %fd92, %fd4;
	cvt.rn.f64.u32 	%fd101, %r399;
	div.rn.f64 	%fd102, %fd96, %fd101;
	add.f64 	%fd122, %fd95, %fd102;
	sub.f64 	%fd103, %fd52, %fd122;
	fma.rn.f64 	%fd140, %fd96, %fd103, %fd97;
	add.f64 	%fd137, %fd98, %fd52;
	add.f64 	%fd138, %fd99, %fd3;
	add.f64 	%fd139, %fd100, %fd4;
	add.s32 	%r512, %r512, 4;
	add.s32 	%r511, %r511, 4;
	setp.ne.s32 	%p33, %r512, 0;
	@%p33 bra 	$L__BB0_52;
$L__BB0_53:
	setp.eq.s32 	%p34, %r198, 0;
	@%p34 bra 	$L__BB0_56;
	mul.f64 	%fd24, %fd52, %fd52;
	sub.f64 	%fd104, %fd52, %fd56;
	abs.f64 	%fd25, %fd104;
	neg.s32 	%r514, %r198;
$L__BB0_55:
	.pragma "nounroll";
	sub.f64 	%fd105, %fd52, %fd122;
	add.s32 	%r515, %r515, 1;
	cvt.rn.f64.u32 	%fd106, %r515;
	div.rn.f64 	%fd107, %fd105, %fd106;
	add.f64 	%fd122, %fd122, %fd107;
	sub.f64 	%fd108, %fd52, %fd122;
	fma.rn.f64 	%fd140, %fd105, %fd108, %fd140;
	add.f64 	%fd137, %fd137, %fd52;
	add.f64 	%fd138, %fd138, %fd24;
	add.f64 	%fd139, %fd139, %fd25;
	add.s32 	%r514, %r514, 1;
	setp.eq.s32 	%p35, %r514, 0;
	@%p35 bra 	$L__BB0_56;
	bra.uni 	$L__BB0_55;
$L__BB0_56:
	ld.param.u64 	%rd37, [_Z10WeakStrongPdS_S_S_S_ddddddjjdP17curandStateXORWOW_param_4];
	ld.param.u64 	%rd36, [_Z10WeakStrongPdS_S_S_S_ddddddjjdP17curandStateXORWOW_param_3];
	ld.param.u64 	%rd35, [_Z10WeakStrongPdS_S_S_S_ddddddjjdP17curandStateXORWOW_param_2];
	ld.param.u64 	%rd34, [_Z10WeakStrongPdS_S_S_S_ddddddjjdP17curandStateXORWOW_param_1];
	ld.param.u64 	%rd33, [_Z10WeakStrongPdS_S_S_S_ddddddjjdP17curandStateXORWOW_param_0];
	cvta.to.global.u64 	%rd22, %rd33;
	cvta.to.global.u64 	%rd23, %rd34;
	cvta.to.global.u64 	%rd24, %rd37;
	cvta.to.global.u64 	%rd25, %rd36;
	cvta.to.global.u64 	%rd26, %rd35;
	shl.b64 	%rd27, %rd1, 3;
	add.s64 	%rd28, %rd22, %rd27;
	st.global.f64 	[%rd28], %fd137;
	add.s64 	%rd29, %rd23, %rd27;
	st.global.f64 	[%rd29], %fd138;
	add.s32 	%r401, %r239, -1;
	cvt.rn.f64.u32 	%fd109, %r401;
	div.rn.f64 	%fd110, %fd140, %fd109;
	add.s64 	%rd30, %rd24, %rd27;
	st.global.f64 	[%rd30], %fd110;
	add.s64 	%rd31, %rd25, %rd27;
	st.global.f64 	[%rd31], %fd139;
	cvt.rn.f64.u32 	%fd111, %r239;
	add.s64 	%rd32, %rd26, %rd27;
	st.global.f64 	[%rd32], %fd111;
	ret;

}


// ===== COMPILED SASS (sm_100) =====

	.target	sm_100

	.elftype	@"ET_EXEC"


//--------------------- .note.nv.tkinfo           --------------------------
	.section	.note.nv.tkinfo,"",@"SHT_NOTE"
	.sectionflags	@"SHF_NOTE_NV_TKINFO"
	.tkinfo
        /*0018*/ 	.word	0x00000002
        /*0030*/ 	.string	""
        /*0030*/ 	.string	"ptxas"
        /*0030*/ 	.string	"Cuda compilation tools, release 13.0, V13.0.88"
        /*0030*/ 	.string	"Build cuda_13.0.r13.0/compiler.36424714_0"
        /*0030*/ 	.string	"-arch sm_100 -m 64 "



//--------------------- .note.nv.cuinfo           --------------------------
	.section	.note.nv.cuinfo,"",@"SHT_NOTE"
	.sectionflags	@"SHF_NOTE_NV_CUINFO"
        /*0018*/ 	.short	0x0002
        /*001a*/ 	.short	0x0064
        /*001c*/ 	.short	0x0082
	.zero		2


//--------------------- .nv.info                  --------------------------
	.section	.nv.info,"",@"SHT_CUDA_INFO"
	.align	4


	//----- nvinfo : EIATTR_REGCOUNT
	.align		4
        /*0000*/ 	.byte	0x04, 0x2f
        /*0002*/ 	.short	(.L_10 - .L_9)
	.align		4
.L_9:
        /*0004*/ 	.word	index@(_Z10WeakStrongPdS_S_S_S_ddddddjjdP17curandStateXORWOW)
        /*0008*/ 	.word	0x00000038


	//----- nvinfo : EIATTR_FRAME_SIZE
	.align		4
.L_10:
        /*000c*/ 	.byte	0x04, 0x11
        /*000e*/ 	.short	(.L_12 - .L_11)
	.align		4
.L_11:
        /*0010*/ 	.word	index@($__internal_2_$__cuda_sm20_sqrt_rn_f32_slowpath)
        /*0014*/ 	.word	0x00000000


	//----- nvinfo : EIATTR_FRAME_SIZE
	.align		4
.L_12:
        /*0018*/ 	.byte	0x04, 0x11
        /*001a*/ 	.short	(.L_14 - .L_13)
	.align		4
.L_13:
        /*001c*/ 	.word	index@($__internal_1_$__cuda_sm20_dsqrt_rn_f64_mediumpath_v1)
        /*0020*/ 	.word	0x00000000


	//----- nvinfo : EIATTR_FRAME_SIZE
	.align		4
.L_14:
        /*0024*/ 	.byte	0x04, 0x11
        /*0026*/ 	.short	(.L_16 - .L_15)
	.align		4
.L_15:
        /*0028*/ 	.word	index@($__internal_0_$__cuda_sm20_div_rn_f64_full)
        /*002c*/ 	.word	0x00000000


	//----- nvinfo : EIATTR_FRAME_SIZE
	.align		4
.L_16:
        /*0030*/ 	.byte	0x04, 0x11
        /*0032*/ 	.short	(.L_18 - .L_17)
	.align		4
.L_17:
        /*0034*/ 	.word	index@(_Z10WeakStrongPdS_S_S_S_ddddddjjdP17curandStateXORWOW)
        /*0038*/ 	.word	0x00000000


	//----- nvinfo : EIATTR_MIN_STACK_SIZE
	.align		4
.L_18:
        /*003c*/ 	.byte	0x04, 0x12
        /*003e*/ 	.short	(.L_20 - .L_19)
	.align		4
.L_19:
        /*0040*/ 	.word	index@(_Z10WeakStrongPdS_S_S_S_ddddddjjdP17curandStateXORWOW)
        /*0044*/ 	.word	0x00000000
.L_20:


//--------------------- .nv.compat                --------------------------
	.section	.nv.compat,"",@"SHT_CUDA_COMPAT_INFO"
	.align	4
        /*0000*/ 	.byte	0x02, 0x09, 0x00, 0x00, 0x02, 0x02, 0x01, 0x00, 0x02, 0x05, 0x05, 0x00, 0x03, 0x07, 0x01, 0x01
        /*0010*/ 	.byte	0x02, 0x03, 0x00, 0x00, 0x02, 0x06, 0x01, 0x00, 0x04, 0x0b, 0x08, 0x00, 0x01, 0x00, 0x00, 0x00
        /*0020*/ 	.byte	0x00, 0x00, 0x00, 0x00


//--------------------- .nv.info._Z10WeakStrongPdS_S_S_S_ddddddjjdP17curandStateXORWOW --------------------------
	.section	.nv.info._Z10WeakStrongPdS_S_S_S_ddddddjjdP17curandStateXORWOW,"",@"SHT_CUDA_INFO"
	.sectionflags	@""
	.align	4


	//----- nvinfo : EIATTR_CUDA_API_VERSION
	.align		4
        /*0000*/ 	.byte	0x04, 0x37
        /*0002*/ 	.short	(.L_22 - .L_21)
.L_21:
        /*0004*/ 	.word	0x00000082


	//----- nvinfo : EIATTR_KPARAM_INFO
	.align		4
.L_22:
        /*0008*/ 	.byte	0x04, 0x17
        /*000a*/ 	.short	(.L_24 - .L_23)
.L_23:
        /*000c*/ 	.word	0x00000000
        /*0010*/ 	.short	0x000e
        /*0012*/ 	.short	0x0068
        /*0014*/ 	.byte	0x00, 0xf5, 0x21, 0x00


	//----- nvinfo : EIATTR_KPARAM_INFO
	.align		4
.L_24:
        /*0018*/ 	.byte	0x04, 0x17
        /*001a*/ 	.short	(.L_26 - .L_25)
.L_25:
        /*001c*/ 	.word	0x00000000
        /*0020*/ 	.short	0x000d
        /*0022*/ 	.short	0x0060
        /*0024*/ 	.byte	0x00, 0xf0, 0x21, 0x00


	//----- nvinfo : EIATTR_KPARAM_INFO
	.align		4
.L_26:
        /*0028*/ 	.byte	0x04, 0x17
        /*002a*/ 	.short	(.L_28 - .L_27)
.L_27:
        /*002c*/ 	.word	0x00000000
        /*0030*/ 	.short	0x000c
        /*0032*/ 	.short	0x005c
        /*0034*/ 	.byte	0x00, 0xf0, 0x11, 0x00


	//----- nvinfo : EIATTR_KPARAM_INFO
	.align		4
.L_28:
        /*0038*/ 	.byte	0x04, 0x17
        /*003a*/ 	.short	(.L_30 - .L_29)
.L_29:
        /*003c*/ 	.word	0x00000000
        /*0040*/ 	.short	0x000b
        /*0042*/ 	.short	0x0058
        /*0044*/ 	.byte	0x00, 0xf0, 0x11, 0x00


	//----- nvinfo : EIATTR_KPARAM_INFO
	.align		4
.L_30:
        /*0048*/ 	.byte	0x04, 0x17
        /*004a*/ 	.short	(.L_32 - .L_31)
.L_31:
        /*004c*/ 	.word	0x00000000
        /*0050*/ 	.short	0x000a
        /*0052*/ 	.short	0x0050
        /*0054*/ 	.byte	0x00, 0xf0, 0x21, 0x00


	//----- nvinfo : EIATTR_KPARAM_INFO
	.align		4
.L_32:
        /*0058*/ 	.byte	0x04, 0x17
        /*005a*/ 	.short	(.L_34 - .L_33)
.L_33:
        /*005c*/ 	.word	0x00000000
        /*0060*/ 	.short	0x0009
        /*0062*/ 	.short	0x0048
        /*0064*/ 	.byte	0x00, 0xf0, 0x21, 0x00


	//----- nvinfo : EIATTR_KPARAM_INFO
	.align		4
.L_34:
        /*0068*/ 	.byte	0x04, 0x17
        /*006a*/ 	.short	(.L_36 - .L_35)
.L_35:
        /*006c*/ 	.word	0x00000000
        /*0070*/ 	.short	0x0008
        /*0072*/ 	.short	0x0040
        /*0074*/ 	.byte	0x00, 0xf0, 0x21, 0x00


	//----- nvinfo : EIATTR_KPARAM_INFO
	.align		4
.L_36:
        /*0078*/ 	.byte	0x04, 0x17
        /*007a*/ 	.short	(.L_38 - .L_37)
.L_37:
        /*007c*/ 	.word	0x00000000
        /*0080*/ 	.short	0x0007
        /*0082*/ 	.short	0x0038
        /*0084*/ 	.byte	0x00, 0xf0, 0x21, 0x00


	//----- nvinfo : EIATTR_KPARAM_INFO
	.align		4
.L_38:
        /*0088*/ 	.byte	0x04, 0x17
        /*008a*/ 	.short	(.L_40 - .L_39)
.L_39:
        /*008c*/ 	.word	0x00000000
        /*0090*/ 	.short	0x0006
        /*0092*/ 	.short	0x0030
        /*0094*/ 	.byte	0x00, 0xf0, 0x21, 0x00


	//----- nvinfo : EIATTR_KPARAM_INFO
	.align		4
.L_40:
        /*0098*/ 	.byte	0x04, 0x17
        /*009a*/ 	.short	(.L_42 - .L_41)
.L_41:
        /*009c*/ 	.word	0x00000000
        /*00a0*/ 	.short	0x0005
        /*00a2*/ 	.short	0x0028
        /*00a4*/ 	.byte	0x00, 0xf0, 0x21, 0x00


	//----- nvinfo : EIATTR_KPARAM_INFO
	.align		4
.L_42:
        /*00a8*/ 	.byte	0x04, 0x17
        /*00aa*/ 	.short	(.L_44 - .L_43)
.L_43:
        /*00ac*/ 	.word	0x00000000
        /*00b0*/ 	.short	0x0004
        /*00b2*/ 	.short	0x0020
        /*00b4*/ 	.byte	0x00, 0xf5, 0x21, 0x00


	//----- nvinfo : EIATTR_KPARAM_INFO
	.align		4
.L_44:
        /*00b8*/ 	.byte	0x04, 0x17
        /*00ba*/ 	.short	(.L_46 - .L_45)
.L_45:
        /*00bc*/ 	.word	0x00000000
        /*00c0*/ 	.short	0x0003
        /*00c2*/ 	.short	0x0018
        /*00c4*/ 	.byte	0x00, 0xf5, 0x21, 0x00


	//----- nvinfo : EIATTR_KPARAM_INFO
	.align		4
.L_46:
        /*00c8*/ 	.byte	0x04, 0x17
        /*00ca*/ 	.short	(.L_48 - .L_47)
.L_47:
        /*00cc*/ 	.word	0x00000000
        /*00d0*/ 	.short	0x0002
        /*00d2*/ 	.short	0x0010
        /*00d4*/ 	.byte	0x00, 0xf5, 0x21, 0x00


	//----- nvinfo : EIATTR_KPARAM_INFO
	.align		4
.L_48:
        /*00d8*/ 	.byte	0x04, 0x17
        /*00da*/ 	.short	(.L_50 - .L_49)
.L_49:
        /*00dc*/ 	.word	0x00000000
        /*00e0*/ 	.short	0x0001
        /*00e2*/ 	.short	0x0008
        /*00e4*/ 	.byte	0x00, 0xf5, 0x21, 0x00


	//----- nvinfo : EIATTR_KPARAM_INFO
	.align		4
.L_50:
        /*00e8*/ 	.byte	0x04, 0x17
        /*00ea*/ 	.short	(.L_52 - .L_51)
.L_51:
        /*00ec*/ 	.word	0x00000000
        /*00f0*/ 	.short	0x0000
        /*00f2*/ 	.short	0x0000
        /*00f4*/ 	.byte	0x00, 0xf5, 0x21, 0x00


	//----- nvinfo : EIATTR_SPARSE_MMA_MASK
	.align		4
.L_52:
        /*00f8*/ 	.byte	0x03, 0x50
        /*00fa*/ 	.short	0x0000


	//----- nvinfo : EIATTR_MAXREG_COUNT
	.align		4
        /*00fc*/ 	.byte	0x03, 0x1b
        /*00fe*/ 	.short	0x00ff


	//----- nvinfo : EIATTR_MERCURY_ISA_VERSION
	.align		4
        /*0100*/ 	.byte	0x03, 0x5f
        /*0102*/ 	.short	0x0101


	//----- nvinfo : EIATTR_VRC_CTA_INIT_COUNT
	.align		4
        /*0104*/ 	.byte	0x02, 0x4a
	.zero		1
	.zero		1


	//----- nvinfo : EIATTR_EXIT_INSTR_OFFSETS
	.align		4
        /*0108*/ 	.byte	0x04, 0x1c
        /*010a*/ 	.short	(.L_54 - .L_53)


	//   ....[0]....
.L_53:
        /*010c*/ 	.word	0x00002a00


	//----- nvinfo : EIATTR_CRS_STACK_SIZE
	.align		4
.L_54:
        /*0110*/ 	.byte	0x04, 0x1e
        /*0112*/ 	.short	(.L_56 - .L_55)
.L_55:
        /*0114*/ 	.word	0x00000000


	//----- nvinfo : EIATTR_CBANK_PARAM_SIZE
	.align		4
.L_56:
        /*0118*/ 	.byte	0x03, 0x19
        /*011a*/ 	.short	0x0070


	//----- nvinfo : EIATTR_PARAM_CBANK
	.align		4
        /*011c*/ 	.byte	0x04, 0x0a
        /*011e*/ 	.short	(.L_58 - .L_57)
	.align		4
.L_57:
        /*0120*/ 	.word	index@(.nv.constant0._Z10WeakStrongPdS_S_S_S_ddddddjjdP17curandStateXORWOW)
        /*0124*/ 	.short	0x0380
        /*0126*/ 	.short	0x0070


	//----- nvinfo : EIATTR_SW_WAR
	.align		4
.L_58:
        /*0128*/ 	.byte	0x04, 0x36
        /*012a*/ 	.short	(.L_60 - .L_59)
.L_59:
        /*012c*/ 	.word	0x00000008
.L_60:


//--------------------- .nv.callgraph             --------------------------
	.section	.nv.callgraph,"",@"SHT_CUDA_CALLGRAPH"
	.align	4
	.sectionentsize	8
	.align		4
        /*0000*/ 	.word	0x00000000
	.align		4
        /*0004*/ 	.word	0xffffffff
	.align		4
        /*0008*/ 	.word	0x00000000
	.align		4
        /*000c*/ 	.word	0xfffffffe
	.align		4
        /*0010*/ 	.word	0x00000000
	.align		4
        /*0014*/ 	.word	0xfffffffd
	.align		4
        /*0018*/ 	.word	0x00000000
	.align		4
        /*001c*/ 	.word	0xfffffffc


//--------------------- .nv.constant4             --------------------------
	.section	.nv.constant4,"a",@progbits
	.align	8
	.align		8
.nv.constant4:
        /*0000*/ 	.dword	precalc_xorwow_matrix
	.align		8
        /*0008*/ 	.dword	precalc_xorwow_offset_matrix
	.align		8
        /*0010*/ 	.dword	mrg32k3aM1
	.align		8
        /*0018*/ 	.dword	mrg32k3aM2
	.align		8
        /*0020*/ 	.dword	mrg32k3aM1SubSeq
	.align		8
        /*0028*/ 	.dword	mrg32k3aM2SubSeq
	.align		8
        /*0030*/ 	.dword	mrg32k3aM1Seq
	.align		8
        /*0038*/ 	.dword	mrg32k3aM2Seq


//--------------------- .nv.constant3             --------------------------
	.section	.nv.constant3,"a",@progbits
	.align	8
.nv.constant3:
	.type		__cr_lgamma_table,@object
	.size		__cr_lgamma_table,(.L_8 - __cr_lgamma_table)
__cr_lgamma_table:
        /*0000*/ 	.byte	0x00, 0x00, 0x00, 0x00, 0x00, 0x00, 0x00, 0x00, 0x00, 0x00, 0x00, 0x00, 0x00, 0x00, 0x00, 0x00
        /*0010*/ 	.byte	0xef, 0x39, 0xfa, 0xfe, 0x42, 0x2e, 0xe6, 0x3f, 0x02, 0x20, 0x2a, 0xfa, 0x0b, 0xab, 0xfc, 0x3f
        /*0020*/ 	.byte	0xf9, 0x2c, 0x92, 0x7c, 0xa7, 0x6c, 0x09, 0x40, 0xc9, 0x79, 0x44, 0x3c, 0x64, 0x26, 0x13, 0x40
        /*0030*/ 	.byte	0xca, 0x01, 0xcf, 0x3a, 0x27, 0x51, 0x1a, 0x40, 0x30, 0xcc, 0x2d, 0xf3, 0xe1, 0x0c, 0x21, 0x40
        /*0040*/ 	.byte	0x0d, 0xb7, 0xfc, 0x82, 0x8e, 0x35, 0x25, 0x40
.L_8:


//--------------------- .text._Z10WeakStrongPdS_S_S_S_ddddddjjdP17curandStateXORWOW --------------------------
	.section	.text._Z10WeakStrongPdS_S_S_S_ddddddjjdP17curandStateXORWOW,"ax",@progbits
	.align	128
        .global         _Z10WeakStrongPdS_S_S_S_ddddddjjdP17curandStateXORWOW
        .type           _Z10WeakStrongPdS_S_S_S_ddddddjjdP17curandStateXORWOW,@function
        .size           _Z10WeakStrongPdS_S_S_S_ddddddjjdP17curandStateXORWOW,(.L_x_49 - _Z10WeakStrongPdS_S_S_S_ddddddjjdP17curandStateXORWOW)
        .other          _Z10WeakStrongPdS_S_S_S_ddddddjjdP17curandStateXORWOW,@"STO_CUDA_ENTRY STV_DEFAULT"
_Z10WeakStrongPdS_S_S_S_ddddddjjdP17curandStateXORWOW:
.text._Z10WeakStrongPdS_S_S_S_ddddddjjdP17curandStateXORWOW:
[----:B------:R-:W-:Y:S01]  /*0000*/  LDC R1, c[0x0][0x37c] ;  /* 0x0000df00ff017b82 */ /* 0x000fe20000000800 */
[----:B------:R-:W0:Y:S07]  /*0010*/  S2R R0, SR_TID.X ;  /* 0x0000000000007919 */ /* 0x000e2e0000002100 */
[----:B------:R-:W0:Y:S01]  /*0020*/  LDC.64 R34, c[0x0][0x3e8] ;  /* 0x0000fa00ff227b82 */ /* 0x000e220000000a00 */
[----:B------:R-:W1:Y:S01]  /*0030*/  LDCU.64 UR10, c[0x0][0x358] ;  /* 0x00006b00ff0a77ac */ /* 0x000e620008000a00 */
[----:B------:R-:W-:Y:S01]  /*0040*/  IMAD.MOV.U32 R2, RZ, RZ, -0x7ae9a792 ;  /* 0x8516586eff027424 */ /* 0x000fe200078e00ff */
[----:B------:R-:W-:Y:S01]  /*0050*/  BSSY.RECONVERGENT B0, `(.L_x_0) ;  /* 0x00000e5000007945 */ /* 0x000fe20003800200 */
[----:B------:R-:W-:-:S02]  /*0060*/  IMAD.MOV.U32 R3, RZ, RZ, -0x4d84b695 ;  /* 0xb27b496bff037424 */ /* 0x000fc400078e00ff */
[----:B------:R-:W-:Y:S02]  /*0070*/  IMAD.MOV.U32 R4, RZ, RZ, -0x417ad64d ;  /* 0xbe8529b3ff047424 */ /* 0x000fe400078e00ff */
[----:B------:R-:W-:Y:S02]  /*0080*/  IMAD.MOV.U32 R5, RZ, RZ, -0x75bd8fc ;  /* 0xf8a42704ff057424 */ /* 0x000fe400078e00ff */
[----:B------:R-:W-:Y:S02]  /*0090*/  IMAD.MOV.U32 R6, RZ, RZ, -0x23270784 ;  /* 0xdcd8f87cff067424 */ /* 0x000fe400078e00ff */
[----:B------:R-:W-:Y:S02]  /*00a0*/  IMAD.MOV.U32 R7, RZ, RZ, -0x54884491 ;  /* 0xab77bb6fff077424 */ /* 0x000fe400078e00ff */
[----:B------:R-:W-:Y:S02]  /*00b0*/  IMAD.MOV.U32 R10, RZ, RZ, -0x4d84b695 ;  /* 0xb27b496bff0a7424 */ /* 0x000fe400078e00ff */
[----:B------:R-:W-:-:S02]  /*00c0*/  IMAD.MOV.U32 R33, RZ, RZ, -0x75bd8fc ;  /* 0xf8a42704ff217424 */ /* 0x000fc400078e00ff */
[----:B------:R-:W-:Y:S02]  /*00d0*/  IMAD.MOV.U32 R32, RZ, RZ, -0x417ad64d ;  /* 0xbe8529b3ff207424 */ /* 0x000fe400078e00ff */
[----:B------:R-:W-:Y:S02]  /*00e0*/  IMAD.MOV.U32 R43, RZ, RZ, -0x54884491 ;  /* 0xab77bb6fff2b7424 */ /* 0x000fe400078e00ff */
[----:B------:R-:W-:Y:S02]  /*00f0*/  IMAD.MOV.U32 R42, RZ, RZ, -0x23270784 ;  /* 0xdcd8f87cff2a7424 */ /* 0x000fe400078e00ff */
[C---:B0-----:R-:W-:Y:S01]  /*0100*/  IMAD.WIDE.U32 R34, R0.reuse, 0x30, R34 ;  /* 0x0000003000227825 */ /* 0x041fe200078e0022 */
[----:B------:R-:W-:-:S04]  /*0110*/  ISETP.NE.AND P0, PT, R0, RZ, PT ;  /* 0x000000ff0000720c */ /* 0x000fc80003f05270 */
[----:B-1----:R0:W-:Y:S04]  /*0120*/  STG.E.64 desc[UR10][R34.64], R2 ;  /* 0x0000000222007986 */ /* 0x0021e8000c101b0a */
[----:B------:R0:W-:Y:S04]  /*0130*/  STG.E.64 desc[UR10][R34.64+0x8], R4 ;  /* 0x0000080422007986 */ /* 0x0001e8000c101b0a */
[----:B------:R0:W-:Y:S01]  /*0140*/  STG.E.64 desc[UR10][R34.64+0x10], R6 ;  /* 0x0000100622007986 */ /* 0x0001e2000c101b0a */
[----:B------:R-:W-:Y:S05]  /*0150*/  @!P0 BRA `(.L_x_1) ;  /* 0x0000000c00508947 */ /* 0x000fea0003800000 */
[----:B0-----:R-:W-:Y:S02]  /*0160*/  IMAD.MOV.U32 R6, RZ, RZ, RZ ;  /* 0x000000ffff067224 */ /* 0x001fe400078e00ff */
[----:B------:R-:W-:Y:S02]  /*0170*/  IMAD.MOV.U32 R10, RZ, RZ, -0x4d84b695 ;  /* 0xb27b496bff0a7424 */ /* 0x000fe400078e00ff */
[----:B------:R-:W-:Y:S02]  /*0180*/  IMAD.MOV.U32 R7, RZ, RZ, R0 ;  /* 0x000000ffff077224 */ /* 0x000fe400078e0000 */
[----:B------:R-:W-:Y:S02]  /*0190*/  IMAD.MOV.U32 R8, RZ, RZ, RZ ;  /* 0x000000ffff087224 */ /* 0x000fe400078e00ff */
[----:B------:R-:W-:Y:S02]  /*01a0*/  IMAD.MOV.U32 R32, RZ, RZ, -0x417ad64d ;  /* 0xbe8529b3ff207424 */ /* 0x000fe400078e00ff */
[----:B------:R-:W-:-:S02]  /*01b0*/  IMAD.MOV.U32 R33, RZ, RZ, -0x75bd8fc ;  /* 0xf8a42704ff217424 */ /* 0x000fc400078e00ff */
[----:B------:R-:W-:Y:S02]  /*01c0*/  IMAD.MOV.U32 R42, RZ, RZ, -0x23270784 ;  /* 0xdcd8f87cff2a7424 */ /* 0x000fe400078e00ff */
[----:B------:R-:W-:-:S07]  /*01d0*/  IMAD.MOV.U32 R43, RZ, RZ, -0x54884491 ;  /* 0xab77bb6fff2b7424 */ /* 0x000fce00078e00ff */
.L_x_7:
[----:B------:R-:W-:Y:S01]  /*01e0*/  LOP3.LUT R9, R7, 0x3, RZ, 0xc0, !PT ;  /* 0x0000000307097812 */ /* 0x000fe200078ec0ff */
[----:B------:R-:W-:Y:S03]  /*01f0*/  BSSY.RECONVERGENT B1, `(.L_x_2) ;  /* 0x00000c4000017945 */ /* 0x000fe60003800200 */
[----:B------:R-:W-:-:S04]  /*0200*/  ISETP.NE.U32.AND P0, PT, R9, RZ, PT ;  /* 0x000000ff0900720c */ /* 0x000fc80003f05070 */
[----:B------:R-:W-:-:S13]  /*0210*/  ISETP.NE.AND.EX P0, PT, RZ, RZ, PT, P0 ;  /* 0x000000ffff00720c */ /* 0x000fda0003f05300 */
[----:B0-----:R-:W-:Y:S05]  /*0220*/  @!P0 BRA `(.L_x_3) ;  /* 0x0000000c00008947 */ /* 0x001fea0003800000 */
[----:B------:R-:W0:Y:S01]  /*0230*/  LDC.64 R2, c[0x4][RZ] ;  /* 0x01000000ff027b82 */ /* 0x000e220000000a00 */
[----:B------:R-:W-:Y:S02]  /*0240*/  IMAD.MOV.U32 R12, RZ, RZ, RZ ;  /* 0x000000ffff0c7224 */ /* 0x000fe400078e00ff */
[----:B0-----:R-:W-:-:S07]  /*0250*/  IMAD.WIDE.U32 R2, R6, 0xc80, R2 ;  /* 0x00000c8006027825 */ /* 0x001fce00078e0002 */
.L_x_6:
[----:B0-----:R-:W-:Y:S02]  /*0260*/  CS2R R10, SRZ ;  /* 0x00000000000a7805 */ /* 0x001fe4000001ff00 */
[----:B------:R-:W-:Y:S02]  /*0270*/  CS2R R42, SRZ ;  /* 0x00000000002a7805 */ /* 0x000fe4000001ff00 */
[----:B------:R-:W-:-:S07]  /*0280*/  CS2R R32, SRZ ;  /* 0x0000000000207805 */ /* 0x000fce000001ff00 */
.L_x_5:
[----:B------:R-:W-:-:S05]  /*0290*/  IMAD.WIDE.U32 R4, R11, 0x4, R34 ;  /* 0x000000040b047825 */ /* 0x000fca00078e0022 */
[----:B------:R0:W5:Y:S01]  /*02a0*/  LDG.E R13, desc[UR10][R4.64+0x4] ;  /* 0x0000040a040d7981 */ /* 0x000162000c1e1900 */
[----:B------:R-:W-:Y:S02]  /*02b0*/  IMAD.SHL.U32 R14, R11, 0x20, RZ ;  /* 0x000000200b0e7824 */ /* 0x000fe400078e00ff */
[----:B------:R-:W-:-:S07]  /*02c0*/  IMAD.MOV.U32 R15, RZ, RZ, RZ ;  /* 0x000000ffff0f7224 */ /* 0x000fce00078e00ff */
.L_x_4:
[----:B-----5:R-:W-:Y:S01]  /*02d0*/  SHF.R.U32.HI R36, RZ, R15, R13 ;  /* 0x0000000fff247219 */ /* 0x020fe2000001160d */
[----:B0-----:R-:W-:-:S03]  /*02e0*/  IMAD.IADD R4, R14, 0x1, R15 ;  /* 0x000000010e047824 */ /* 0x001fc600078e020f */
[----:B------:R-:W-:-:S04]  /*02f0*/  LOP3.LUT R5, R36, 0x1, RZ, 0xc0, !PT ;  /* 0x0000000124057812 */ /* 0x000fc800078ec0ff */
[----:B------:R-:W-:Y:S01]  /*0300*/  ISETP.NE.U32.AND P0, PT, R5, 0x1, PT ;  /* 0x000000010500780c */ /* 0x000fe20003f05070 */
[----:B------:R-:W-:-:S03]  /*0310*/  IMAD R5, R4, 0x5, RZ ;  /* 0x0000000504057824 */ /* 0x000fc600078e02ff */
[----:B------:R-:W-:Y:S01]  /*0320*/  R2P PR, R36, 0x7e ;  /* 0x0000007e24007804 */ /* 0x000fe20000000000 */
[----:B------:R-:W-:-:S08]  /*0330*/  IMAD.WIDE.U32 R4, R5, 0x4, R2 ;  /* 0x0000000405047825 */ /* 0x000fd000078e0002 */
[----:B------:R-:W2:Y:S04]  /*0340*/  @!P0 LDG.E R17, desc[UR10][R4.64] ;  /* 0x0000000a04118981 */ /* 0x000ea8000c1e1900 */
[----:B------:R-:W3:Y:S04]  /*0350*/  @P1 LDG.E R23, desc[UR10][R4.64+0x14] ;  /* 0x0000140a04171981 */ /* 0x000ee8000c1e1900 */
[----:B------:R-:W4:Y:S04]  /*0360*/  @P2 LDG.E R25, desc[UR10][R4.64+0x28] ;  /* 0x0000280a04192981 */ /* 0x000f28000c1e1900 */
[----:B------:R-:W4:Y:S04]  /*0370*/  @!P0 LDG.E R19, desc[UR10][R4.64+0x4] ;  /* 0x0000040a04138981 */ /* 0x000f28000c1e1900 */
[----:B------:R-:W4:Y:S04]  /*0380*/  @!P0 LDG.E R16, desc[UR10][R4.64+0x8] ;  /* 0x0000080a04108981 */ /* 0x000f28000c1e1900 */
[----:B------:R-:W4:Y:S04]  /*0390*/  @!P0 LDG.E R18, desc[UR10][R4.64+0x10] ;  /* 0x0000100a04128981 */ /* 0x000f28000c1e1900 */
[----:B------:R-:W4:Y:S04]  /*03a0*/  @P3 LDG.E R27, desc[UR10][R4.64+0x3c] ;  /* 0x00003c0a041b3981 */ /* 0x000f28000c1e1900 */
[----:B------:R-:W4:Y:S04]  /*03b0*/  @!P0 LDG.E R21, desc[UR10][R4.64+0xc] ;  /* 0x00000c0a04158981 */ /* 0x000f28000c1e1900 */
[----:B------:R-:W4:Y:S04]  /*03c0*/  @P1 LDG.E R20, desc[UR10][R4.64+0x24] ;  /* 0x0000240a04141981 */ /* 0x000f28000c1e1900 */
        /* <DEDUP_REMOVED lines=13> */
[----:B------:R-:W4:Y:S01]  /*04a0*/  @P6 LDG.E R44, desc[UR10][R4.64+0x88] ;  /* 0x0000880a042c6981 */ /* 0x000f22000c1e1900 */
[----:B--2---:R-:W-:-:S03]  /*04b0*/  @!P0 LOP3.LUT R10, R10, R17, RZ, 0x3c, !PT ;  /* 0x000000110a0a8212 */ /* 0x004fc600078e3cff */
[----:B------:R-:W2:Y:S01]  /*04c0*/  @P1 LDG.E R17, desc[UR10][R4.64+0x18] ;  /* 0x0000180a04111981 */ /* 0x000ea2000c1e1900 */
[----:B---3--:R-:W-:-:S03]  /*04d0*/  @P1 LOP3.LUT R10, R10, R23, RZ, 0x3c, !PT ;  /* 0x000000170a0a1212 */ /* 0x008fc600078e3cff */
[----:B------:R-:W3:Y:S01]  /*04e0*/  @P2 LDG.E R23, desc[UR10][R4.64+0x34] ;  /* 0x0000340a04172981 */ /* 0x000ee2000c1e1900 */
[----:B----4-:R-:W-:-:S03]  /*04f0*/  @P2 LOP3.LUT R10, R10, R25, RZ, 0x3c, !PT ;  /* 0x000000190a0a2212 */ /* 0x010fc600078e3cff */
[----:B------:R-:W4:Y:S01]  /*0500*/  @P3 LDG.E R25, desc[UR10][R4.64+0x40] ;  /* 0x0000400a04193981 */ /* 0x000f22000c1e1900 */
[----:B------:R-:W-:-:S03]  /*0510*/  @!P0 LOP3.LUT R32, R32, R19, RZ, 0x3c, !PT ;  /* 0x0000001320208212 */ /* 0x000fc600078e3cff */
[----:B------:R-:W3:Y:S01]  /*0520*/  @P1 LDG.E R19, desc[UR10][R4.64+0x20] ;  /* 0x0000200a04131981 */ /* 0x000ee2000c1e1900 */
[----:B------:R-:W-:-:S03]  /*0530*/  @!P0 LOP3.LUT R33, R33, R16, RZ, 0x3c, !PT ;  /* 0x0000001021218212 */ /* 0x000fc600078e3cff */
[----:B------:R-:W4:Y:S01]  /*0540*/  @P1 LDG.E R16, desc[UR10][R4.64+0x1c] ;  /* 0x00001c0a04101981 */ /* 0x000f22000c1e1900 */
[----:B------:R-:W-:-:S03]  /*0550*/  @!P0 LOP3.LUT R43, R43, R18, RZ, 0x3c, !PT ;  /* 0x000000122b2b8212 */ /* 0x000fc600078e3cff */
[----:B------:R-:W4:Y:S01]  /*0560*/  @P2 LDG.E R18, desc[UR10][R4.64+0x30] ;  /* 0x0000300a04122981 */ /* 0x000f22000c1e1900 */
[----:B------:R-:W-:-:S03]  /*0570*/  @P3 LOP3.LUT R10, R10, R27, RZ, 0x3c, !PT ;  /* 0x0000001b0a0a3212 */ /* 0x000fc600078e3cff */
[----:B------:R-:W4:Y:S01]  /*0580*/  @P3 LDG.E R27, desc[UR10][R4.64+0x48] ;  /* 0x0000480a041b3981 */ /* 0x000f22000c1e1900 */
[----:B------:R-:W-:-:S03]  /*0590*/  @!P0 LOP3.LUT R42, R42, R21, RZ, 0x3c, !PT ;  /* 0x000000152a2a8212 */ /* 0x000fc600078e3cff */
[----:B------:R-:W4:Y:S01]  /*05a0*/  @P2 LDG.E R21, desc[UR10][R4.64+0x2c] ;  /* 0x00002c0a04152981 */ /* 0x000f22000c1e1900 */
[----:B------:R-:W-:-:S03]  /*05b0*/  @P1 LOP3.LUT R43, R43, R20, RZ, 0x3c, !PT ;  /* 0x000000142b2b1212 */ /* 0x000fc600078e3cff */
[----:B------:R-:W4:Y:S01]  /*05c0*/  @P2 LDG.E R20, desc[UR10][R4.64+0x38] ;  /* 0x0000380a04142981 */ /* 0x000f22000c1e1900 */
[----:B------:R-:W-:Y:S02]  /*05d0*/  @P4 LOP3.LUT R10, R10, R29, RZ, 0x3c, !PT ;  /* 0x0000001d0a0a4212 */ /* 0x000fe400078e3cff */
[----:B------:R-:W-:Y:S01]  /*05e0*/  LOP3.LUT P0, RZ, R36, 0x80, RZ, 0xc0, !PT ;  /* 0x0000008024ff7812 */ /* 0x000fe2000780c0ff */
[----:B------:R-:W4:Y:S01]  /*05f0*/  @P4 LDG.E R29, desc[UR10][R4.64+0x54] ;  /* 0x0000540a041d4981 */ /* 0x000f22000c1e1900 */
[----:B------:R-:W-:-:S03]  /*0600*/  @P5 LOP3.LUT R10, R10, R31, RZ, 0x3c, !PT ;  /* 0x0000001f0a0a5212 */ /* 0x000fc600078e3cff */
[----:B------:R-:W4:Y:S01]  /*0610*/  @P4 LDG.E R31, desc[UR10][R4.64+0x5c] ;  /* 0x00005c0a041f4981 */ /* 0x000f22000c1e1900 */
[----:B------:R-:W-:-:S03]  /*0620*/  @P6 LOP3.LUT R10, R10, R37, RZ, 0x3c, !PT ;  /* 0x000000250a0a6212 */ /* 0x000fc600078e3cff */
[----:B------:R-:W4:Y:S04]  /*0630*/  @P5 LDG.E R37, desc[UR10][R4.64+0x68] ;  /* 0x0000680a04255981 */ /* 0x000f28000c1e1900 */
[----:B------:R-:W4:Y:S04]  /*0640*/  @P0 LDG.E R47, desc[UR10][R4.64+0x8c] ;  /* 0x00008c0a042f0981 */ /* 0x000f28000c1e1900 */
[----:B------:R-:W4:Y:S04]  /*0650*/  @P0 LDG.E R49, desc[UR10][R4.64+0x90] ;  /* 0x0000900a04310981 */ /* 0x000f28000c1e1900 */
[----:B------:R-:W4:Y:S04]  /*0660*/  @P0 LDG.E R46, desc[UR10][R4.64+0x94] ;  /* 0x0000940a042e0981 */ /* 0x000f28000c1e1900 */
[----:B------:R-:W4:Y:S04]  /*0670*/  @P0 LDG.E R51, desc[UR10][R4.64+0x98] ;  /* 0x0000980a04330981 */ /* 0x000f28000c1e1900 */
[----:B------:R-:W4:Y:S01]  /*0680*/  @P0 LDG.E R48, desc[UR10][R4.64+0x9c] ;  /* 0x00009c0a04300981 */ /* 0x000f22000c1e1900 */
[----:B--2---:R-:W-:-:S02]  /*0690*/  @P1 LOP3.LUT R32, R32, R17, RZ, 0x3c, !PT ;  /* 0x0000001120201212 */ /* 0x004fc400078e3cff */
[----:B---3--:R-:W-:Y:S02]  /*06a0*/  @P1 LOP3.LUT R42, R42, R19, RZ, 0x3c, !PT ;  /* 0x000000132a2a1212 */ /* 0x008fe400078e3cff */
[----:B----4-:R-:W-:Y:S02]  /*06b0*/  @P1 LOP3.LUT R33, R33, R16, RZ, 0x3c, !PT ;  /* 0x0000001021211212 */ /* 0x010fe400078e3cff */
[----:B------:R-:W-:Y:S02]  /*06c0*/  @P2 LOP3.LUT R42, R42, R23, RZ, 0x3c, !PT ;  /* 0x000000172a2a2212 */ /* 0x000fe400078e3cff */
[----:B------:R-:W-:-:S04]  /*06d0*/  @P2 LOP3.LUT R33, R33, R18, RZ, 0x3c, !PT ;  /* 0x0000001221212212 */ /* 0x000fc800078e3cff */
[----:B------:R-:W-:Y:S02]  /*06e0*/  @P3 LOP3.LUT R33, R33, R22, RZ, 0x3c, !PT ;  /* 0x0000001621213212 */ /* 0x000fe400078e3cff */
[----:B------:R-:W-:Y:S02]  /*06f0*/  @P2 LOP3.LUT R32, R32, R21, RZ, 0x3c, !PT ;  /* 0x0000001520202212 */ /* 0x000fe400078e3cff */
[----:B------:R-:W-:Y:S02]  /*0700*/  @P2 LOP3.LUT R43, R43, R20, RZ, 0x3c, !PT ;  /* 0x000000142b2b2212 */ /* 0x000fe400078e3cff */
[----:B------:R-:W-:Y:S02]  /*0710*/  @P3 LOP3.LUT R32, R32, R25, RZ, 0x3c, !PT ;  /* 0x0000001920203212 */ /* 0x000fe400078e3cff */
[----:B------:R-:W-:Y:S02]  /*0720*/  @P3 LOP3.LUT R42, R42, R27, RZ, 0x3c, !PT ;  /* 0x0000001b2a2a3212 */ /* 0x000fe400078e3cff */
[----:B------:R-:W-:-:S02]  /*0730*/  @P3 LOP3.LUT R43, R43, R24, RZ, 0x3c, !PT ;  /* 0x000000182b2b3212 */ /* 0x000fc400078e3cff */
        /* <DEDUP_REMOVED lines=17> */
[----:B------:R-:W-:-:S13]  /*0850*/  R2P PR, R36.B1, 0x7f ;  /* 0x0000007f24007804 */ /* 0x000fda0000001000 */
[----:B------:R-:W2:Y:S04]  /*0860*/  @P0 LDG.E R19, desc[UR10][R4.64+0xa0] ;  /* 0x0000a00a04130981 */ /* 0x000ea8000c1e1900 */
[----:B------:R-:W3:Y:S04]  /*0870*/  @P0 LDG.E R21, desc[UR10][R4.64+0xa4] ;  /* 0x0000a40a04150981 */ /* 0x000ee8000c1e1900 */
        /* <DEDUP_REMOVED lines=22> */
[----:B--2---:R-:W-:-:S03]  /*09e0*/  @P0 LOP3.LUT R10, R10, R19, RZ, 0x3c, !PT ;  /* 0x000000130a0a0212 */ /* 0x004fc600078e3cff */
[----:B------:R-:W2:Y:S01]  /*09f0*/  @P6 LDG.E R19, desc[UR10][R4.64+0x118] ;  /* 0x0001180a04136981 */ /* 0x000ea2000c1e1900 */
[----:B---3--:R-:W-:-:S03]  /*0a00*/  @P0 LOP3.LUT R32, R32, R21, RZ, 0x3c, !PT ;  /* 0x0000001520200212 */ /* 0x008fc600078e3cff */
[----:B------:R-:W3:Y:S01]  /*0a10*/  @P1 LDG.E R21, desc[UR10][R4.64+0xb8] ;  /* 0x0000b80a04151981 */ /* 0x000ee2000c1e1900 */
[----:B----4-:R-:W-:-:S03]  /*0a20*/  @P0 LOP3.LUT R33, R33, R16, RZ, 0x3c, !PT ;  /* 0x0000001021210212 */ /* 0x010fc600078e3cff */
[----:B------:R-:W4:Y:S01]  /*0a30*/  @P1 LDG.E R16, desc[UR10][R4.64+0xbc] ;  /* 0x0000bc0a04101981 */ /* 0x000f22000c1e1900 */
[----:B------:R-:W-:-:S03]  /*0a40*/  @P0 LOP3.LUT R42, R42, R23, RZ, 0x3c, !PT ;  /* 0x000000172a2a0212 */ /* 0x000fc600078e3cff */
[----:B------:R-:W2:Y:S01]  /*0a50*/  @P1 LDG.E R23, desc[UR10][R4.64+0xc0] ;  /* 0x0000c00a04171981 */ /* 0x000ea2000c1e1900 */
        /* <DEDUP_REMOVED lines=8> */
[----:B------:R-:W-:Y:S02]  /*0ae0*/  LOP3.LUT P0, RZ, R36, 0x8000, RZ, 0xc0, !PT ;  /* 0x0000800024ff7812 */ /* 0x000fe4000780c0ff */
[----:B------:R-:W-:Y:S01]  /*0af0*/  @P4 LOP3.LUT R10, R10, R37, RZ, 0x3c, !PT ;  /* 0x000000250a0a4212 */ /* 0x000fe200078e3cff */
[----:B------:R-:W2:Y:S03]  /*0b00*/  @P5 LDG.E R36, desc[UR10][R4.64+0x10c] ;  /* 0x00010c0a04245981 */ /* 0x000ea6000c1e1900 */
[----:B------:R-:W-:Y:S01]  /*0b10*/  @P5 LOP3.LUT R10, R10, R17, RZ, 0x3c, !PT ;  /* 0x000000110a0a5212 */ /* 0x000fe200078e3cff */
[----:B------:R-:W2:Y:S04]  /*0b20*/  @P6 LDG.E R37, desc[UR10][R4.64+0x11c] ;  /* 0x00011c0a04256981 */ /* 0x000ea8000c1e1900 */
[----:B------:R-:W2:Y:S04]  /*0b30*/  @P6 LDG.E R17, desc[UR10][R4.64+0x124] ;  /* 0x0001240a04116981 */ /* 0x000ea8000c1e1900 */
[----:B------:R-:W2:Y:S04]  /*0b40*/  @P0 LDG.E R49, desc[UR10][R4.64+0x12c] ;  /* 0x00012c0a04310981 */ /* 0x000ea8000c1e1900 */
[----:B------:R-:W2:Y:S04]  /*0b50*/  @P0 LDG.E R51, desc[UR10][R4.64+0x130] ;  /* 0x0001300a04330981 */ /* 0x000ea8000c1e1900 */
[----:B------:R-:W2:Y:S04]  /*0b60*/  @P0 LDG.E R46, desc[UR10][R4.64+0x134] ;  /* 0x0001340a042e0981 */ /* 0x000ea8000c1e1900 */
[----:B------:R-:W2:Y:S04]  /*0b70*/  @P0 LDG.E R48, desc[UR10][R4.64+0x13c] ;  /* 0x00013c0a04300981 */ /* 0x000ea8000c1e1900 */
[----:B------:R-:W2:Y:S01]  /*0b80*/  @P0 LDG.E R53, desc[UR10][R4.64+0x138] ;  /* 0x0001380a04350981 */ /* 0x000ea2000c1e1900 */
[----:B------:R-:W-:Y:S01]  /*0b90*/  VIADD R15, R15, 0x10 ;  /* 0x000000100f0f7836 */ /* 0x000fe20000000000 */
[----:B---3--:R-:W-:-:S02]  /*0ba0*/  @P1 LOP3.LUT R32, R32, R21, RZ, 0x3c, !PT ;  /* 0x0000001520201212 */ /* 0x008fc400078e3cff */
[----:B----4-:R-:W-:Y:S02]  /*0bb0*/  @P1 LOP3.LUT R33, R33, R16, RZ, 0x3c, !PT ;  /* 0x0000001021211212 */ /* 0x010fe400078e3cff */
[----:B--2---:R-:W-:Y:S02]  /*0bc0*/  @P1 LOP3.LUT R42, R42, R23, RZ, 0x3c, !PT ;  /* 0x000000172a2a1212 */ /* 0x004fe400078e3cff */
        /* <DEDUP_REMOVED lines=9> */
[----:B------:R-:W-:-:S02]  /*0c60*/  ISETP.NE.AND P1, PT, R15, 0x20, PT ;  /* 0x000000200f00780c */ /* 0x000fc40003f25270 */
        /* <DEDUP_REMOVED lines=17> */
[----:B------:R-:W-:Y:S01]  /*0d80*/  @P0 LOP3.LUT R42, R42, R53, RZ, 0x3c, !PT ;  /* 0x000000352a2a0212 */ /* 0x000fe200078e3cff */
[----:B------:R-:W-:Y:S06]  /*0d90*/  @P1 BRA `(.L_x_4) ;  /* 0xfffffff4004c1947 */ /* 0x000fec000383ffff */
[----:B------:R-:W-:-:S05]  /*0da0*/  VIADD R11, R11, 0x1 ;  /* 0x000000010b0b7836 */ /* 0x000fca0000000000 */
[----:B------:R-:W-:-:S13]  /*0db0*/  ISETP.NE.AND P0, PT, R11, 0x5, PT ;  /* 0x000000050b00780c */ /* 0x000fda0003f05270 */
[----:B------:R-:W-:Y:S05]  /*0dc0*/  @P0 BRA `(.L_x_5) ;  /* 0xfffffff400300947 */ /* 0x000fea000383ffff */
[----:B------:R0:W-:Y:S01]  /*0dd0*/  STG.E desc[UR10][R34.64+0x4], R10 ;  /* 0x0000040a22007986 */ /* 0x0001e2000c10190a */
[----:B------:R-:W-:-:S03]  /*0de0*/  VIADD R12, R12, 0x1 ;  /* 0x000000010c0c7836 */ /* 0x000fc60000000000 */
[----:B------:R0:W-:Y:S02]  /*0df0*/  STG.E.64 desc[UR10][R34.64+0x8], R32 ;  /* 0x0000082022007986 */ /* 0x0001e4000c101b0a */
[----:B------:R-:W-:Y:S02]  /*0e00*/  ISETP.GE.U32.AND P0, PT, R12, R9, PT ;  /* 0x000000090c00720c */ /* 0x000fe40003f06070 */
[----:B------:R0:W-:Y:S11]  /*0e10*/  STG.E.64 desc[UR10][R34.64+0x10], R42 ;  /* 0x0000102a22007986 */ /* 0x0001f6000c101b0a */
[----:B------:R-:W-:Y:S05]  /*0e20*/  @!P0 BRA `(.L_x_6) ;  /* 0xfffffff4000c8947 */ /* 0x000fea000383ffff */
.L_x_3:
[----:B------:R-:W-:Y:S05]  /*0e30*/  BSYNC.RECONVERGENT B1 ;  /* 0x0000000000017941 */ /* 0x000fea0003800200 */
.L_x_2:
[C---:B------:R-:W-:Y:S01]  /*0e40*/  ISETP.GT.U32.AND P0, PT, R7.reuse, 0x3, PT ;  /* 0x000000030700780c */ /* 0x040fe20003f04070 */
[----:B------:R-:W-:Y:S01]  /*0e50*/  VIADD R6, R6, 0x1 ;  /* 0x0000000106067836 */ /* 0x000fe20000000000 */
[--C-:B------:R-:W-:Y:S02]  /*0e60*/  SHF.R.U64 R7, R7, 0x2, R8.reuse ;  /* 0x0000000207077819 */ /* 0x100fe40000001208 */
[----:B------:R-:W-:Y:S02]  /*0e70*/  ISETP.GT.U32.AND.EX P0, PT, R8, RZ, PT, P0 ;  /* 0x000000ff0800720c */ /* 0x000fe40003f04100 */
[----:B------:R-:W-:-:S11]  /*0e80*/  SHF.R.U32.HI R8, RZ, 0x2, R8 ;  /* 0x00000002ff087819 */ /* 0x000fd60000011608 */
[----:B------:R-:W-:Y:S05]  /*0e90*/  @P0 BRA `(.L_x_7) ;  /* 0xfffffff000d00947 */ /* 0x000fea000383ffff */
.L_x_1:
[----:B------:R-:W-:Y:S05]  /*0ea0*/  BSYNC.RECONVERGENT B0 ;  /* 0x0000000000007941 */ /* 0x000fea0003800200 */
.L_x_0:
[----:B------:R-:W1:Y:S01]  /*0eb0*/  LDCU UR4, c[0x0][0x3dc] ;  /* 0x00007b80ff0477ac */ /* 0x000e620008000800 */
[----:B0-----:R-:W-:Y:S01]  /*0ec0*/  IMAD.MOV.U32 R2, RZ, RZ, 0x1 ;  /* 0x00000001ff027424 */ /* 0x001fe200078e00ff */
[----:B------:R-:W0:Y:S01]  /*0ed0*/  LDC R8, c[0x0][0x3cc] ;  /* 0x0000f300ff087b82 */ /* 0x000e220000000800 */
[----:B------:R2:W-:Y:S04]  /*0ee0*/  STG.E.64 desc[UR10][R34.64+0x18], RZ ;  /* 0x000018ff22007986 */ /* 0x0005e8000c101b0a */
[----:B------:R2:W-:Y:S04]  /*0ef0*/  STG.E desc[UR10][R34.64+0x20], RZ ;  /* 0x000020ff22007986 */ /* 0x0005e8000c10190a */
[----:B------:R2:W-:Y:S01]  /*0f00*/  STG.E.64 desc[UR10][R34.64+0x28], RZ ;  /* 0x000028ff22007986 */ /* 0x0005e2000c101b0a */
[----:B-1----:R-:W1:Y:S01]  /*0f10*/  I2F.F64.U32 R38, UR4 ;  /* 0x0000000400267d12 */ /* 0x002e620008201800 */
[----:B------:R-:W3:Y:S01]  /*0f20*/  LDCU.64 UR4, c[0x0][0x3c8] ;  /* 0x00007900ff0477ac */ /* 0x000ee20008000a00 */
[----:B0-----:R-:W-:-:S06]  /*0f30*/  FSETP.GEU.AND P1, PT, |R8|, 6.5827683646048100446e-37, PT ;  /* 0x036000000800780b */ /* 0x001fcc0003f2e200 */
[----:B-1----:R-:W0:Y:S02]  /*0f40*/  MUFU.RCP64H R3, R39 ;  /* 0x0000002700037308 */ /* 0x002e240000001800 */
[----:B0-----:R-:W-:-:S08]  /*0f50*/  DFMA R4, -R38, R2, 1 ;  /* 0x3ff000002604742b */ /* 0x001fd00000000102 */
[----:B------:R-:W-:-:S08]  /*0f60*/  DFMA R4, R4, R4, R4 ;  /* 0x000000040404722b */ /* 0x000fd00000000004 */
[----:B------:R-:W-:-:S08]  /*0f70*/  DFMA R4, R2, R4, R2 ;  /* 0x000000040204722b */ /* 0x000fd00000000002 */
[----:B------:R-:W-:-:S08]  /*0f80*/  DFMA R2, -R38, R4, 1 ;  /* 0x3ff000002602742b */ /* 0x000fd00000000104 */
[----:B------:R-:W-:-:S08]  /*0f90*/  DFMA R2, R4, R2, R4 ;  /* 0x000000020402722b */ /* 0x000fd00000000004 */
[----:B---3--:R-:W-:-:S08]  /*0fa0*/  DMUL R4, R2, UR4 ;  /* 0x0000000402047c28 */ /* 0x008fd00008000000 */
[----:B------:R-:W-:-:S08]  /*0fb0*/  DFMA R6, -R38, R4, UR4 ;  /* 0x0000000426067e2b */ /* 0x000fd00008000104 */
[----:B------:R-:W-:-:S10]  /*0fc0*/  DFMA R2, R2, R6, R4 ;  /* 0x000000060202722b */ /* 0x000fd40000000004 */
[----:B------:R-:W-:-:S05]  /*0fd0*/  FFMA R4, RZ, R39, R3 ;  /* 0x00000027ff047223 */ /* 0x000fca0000000003 */
[----:B------:R-:W-:-:S13]  /*0fe0*/  FSETP.GT.AND P0, PT, |R4|, 1.469367938527859385e-39, PT ;  /* 0x001000000400780b */ /* 0x000fda0003f04200 */
[----:B--2---:R-:W-:Y:S05]  /*0ff0*/  @P0 BRA P1, `(.L_x_8) ;  /* 0x00000000001c0947 */ /* 0x004fea0000800000 */
[----:B------:R-:W0:Y:S01]  /*1000*/  LDCU.64 UR4, c[0x0][0x3c8] ;  /* 0x00007900ff0477ac */ /* 0x000e220008000a00 */
[----:B------:R-:W-:Y:S01]  /*1010*/  MOV R4, 0x1050 ;  /* 0x0000105000047802 */ /* 0x000fe20000000f00 */
[----:B0-----:R-:W-:Y:S02]  /*1020*/  IMAD.U32 R40, RZ, RZ, UR4 ;  /* 0x00000004ff287e24 */ /* 0x001fe4000f8e00ff */
[----:B------:R-:W-:-:S07]  /*1030*/  IMAD.U32 R41, RZ, RZ, UR5 ;  /* 0x00000005ff297e24 */ /* 0x000fce000f8e00ff */
[----:B------:R-:W-:Y:S05]  /*1040*/  CALL.REL.NOINC `($__internal_0_$__cuda_sm20_div_rn_f64_full) ;  /* 0x0000001800707944 */ /* 0x000fea0003c00000 */
[----:B------:R-:W-:Y:S02]  /*1050*/  IMAD.MOV.U32 R2, RZ, RZ, R6 ;  /* 0x000000ffff027224 */ /* 0x000fe400078e0006 */
[----:B------:R-:W-:-:S07]  /*1060*/  IMAD.MOV.U32 R3, RZ, RZ, R5 ;  /* 0x000000ffff037224 */ /* 0x000fce00078e0005 */
.L_x_8:
[----:B------:R-:W0:Y:S01]  /*1070*/  LDCU UR6, c[0x0][0x3d8] ;  /* 0x00007b00ff0677ac */ /* 0x000e220008000800 */
[----:B------:R-:W-:Y:S02]  /*1080*/  CS2R R30, SRZ ;  /* 0x00000000001e7805 */ /* 0x000fe4000001ff00 */
[----:B------:R-:W-:Y:S02]  /*1090*/  CS2R R28, SRZ ;  /* 0x00000000001c7805 */ /* 0x000fe4000001ff00 */
[----:B------:R-:W-:Y:S02]  /*10a0*/  CS2R R26, SRZ ;  /* 0x00000000001a7805 */ /* 0x000fe4000001ff00 */
[----:B------:R-:W-:Y:S01]  /*10b0*/  CS2R R24, SRZ ;  /* 0x0000000000187805 */ /* 0x000fe2000001ff00 */
[----:B0-----:R-:W-:-:S09]  /*10c0*/  UISETP.NE.AND UP0, UPT, UR6, URZ, UPT ;  /* 0x000000ff0600728c */ /* 0x001fd2000bf05270 */
[----:B------:R-:W-:Y:S05]  /*10d0*/  BRA.U !UP0, `(.L_x_9) ;  /* 0x0000001508907547 */ /* 0x000fea000b800000 */
[----:B------:R-:W0:Y:S02]  /*10e0*/  LDCU UR4, c[0x0][0x3dc] ;  /* 0x00007b80ff0477ac */ /* 0x000e240008000800 */
[----:B0-----:R-:W-:-:S09]  /*10f0*/  UISETP.NE.AND UP0, UPT, UR4, URZ, UPT ;  /* 0x000000ff0400728c */ /* 0x001fd2000bf05270 */
[----:B------:R-:W-:Y:S05]  /*1100*/  BRA.U !UP0, `(.L_x_10) ;  /* 0x0000000908b87547 */ /* 0x000fea000b800000 */
[----:B------:R-:W0:Y:S01]  /*1110*/  MUFU.RSQ64H R7, R3 ;  /* 0x0000000300077308 */ /* 0x000e220000001c00 */
[----:B------:R-:W-:Y:S01]  /*1120*/  VIADD R6, R3, 0xfcb00000 ;  /* 0xfcb0000003067836 */ /* 0x000fe20000000000 */
[----:B------:R-:W-:Y:S01]  /*1130*/  BSSY.RECONVERGENT B0, `(.L_x_11) ;  /* 0x0000013000007945 */ /* 0x000fe20003800200 */
[----:B------:R-:W-:Y:S02]  /*1140*/  IMAD.MOV.U32 R8, RZ, RZ, 0x0 ;  /* 0x00000000ff087424 */ /* 0x000fe400078e00ff */
[----:B------:R-:W-:Y:S01]  /*1150*/  IMAD.MOV.U32 R9, RZ, RZ, 0x3fd80000 ;  /* 0x3fd80000ff097424 */ /* 0x000fe200078e00ff */
[----:B------:R-:W-:Y:S01]  /*1160*/  ISETP.GE.U32.AND P0, PT, R6, 0x7ca00000, PT ;  /* 0x7ca000000600780c */ /* 0x000fe20003f06070 */
[----:B0-----:R-:W-:-:S08]  /*1170*/  DMUL R4, R6, R6 ;  /* 0x0000000606047228 */ /* 0x001fd00000000000 */
[----:B------:R-:W-:-:S08]  /*1180*/  DFMA R4, -R4, R2, 1 ;  /* 0x3ff000000404742b */ /* 0x000fd00000000102 */
[----:B------:R-:W-:Y:S02]  /*1190*/  DFMA R8, R4, R8, 0.5 ;  /* 0x3fe000000408742b */ /* 0x000fe40000000008 */
[----:B------:R-:W-:-:S08]  /*11a0*/  DMUL R4, R6, R4 ;  /* 0x0000000406047228 */ /* 0x000fd00000000000 */
[----:B------:R-:W-:-:S08]  /*11b0*/  DFMA R12, R8, R4, R6 ;  /* 0x00000004080c722b */ /* 0x000fd00000000006 */
[----:B------:R-:W-:Y:S02]  /*11c0*/  DMUL R14, R12, R2 ;  /* 0x000000020c0e7228 */ /* 0x000fe40000000000 */
[----:B------:R-:W-:Y:S02]  /*11d0*/  VIADD R9, R13, 0xfff00000 ;  /* 0xfff000000d097836 */ /* 0x000fe40000000000 */
[----:B------:R-:W-:-:S04]  /*11e0*/  IMAD.MOV.U32 R8, RZ, RZ, R12 ;  /* 0x000000ffff087224 */ /* 0x000fc800078e000c */
[----:B------:R-:W-:-:S08]  /*11f0*/  DFMA R16, R14, -R14, R2 ;  /* 0x8000000e0e10722b */ /* 0x000fd00000000002 */
[----:B------:R-:W-:Y:S01]  /*1200*/  DFMA R22, R16, R8, R14 ;  /* 0x000000081016722b */ /* 0x000fe2000000000e */
[----:B------:R-:W-:Y:S10]  /*1210*/  @!P0 BRA `(.L_x_12) ;  /* 0x0000000000108947 */ /* 0x000ff40003800000 */
[----:B------:R-:W-:Y:S01]  /*1220*/  IMAD.MOV.U32 R5, RZ, RZ, R2 ;  /* 0x000000ffff057224 */ /* 0x000fe200078e0002 */
[----:B------:R-:W-:Y:S01]  /*1230*/  MOV R4, 0x1260 ;  /* 0x0000126000047802 */ /* 0x000fe20000000f00 */
[----:B------:R-:W-:-:S07]  /*1240*/  IMAD.MOV.U32 R18, RZ, RZ, R3 ;  /* 0x000000ffff127224 */ /* 0x000fce00078e0003 */
[----:B------:R-:W-:Y:S05]  /*1250*/  CALL.REL.NOINC `($__internal_1_$__cuda_sm20_dsqrt_rn_f64_mediumpath_v1) ;  /* 0x0000001c00747944 */ /* 0x000fea0003c00000 */
.L_x_12:
[----:B------:R-:W-:Y:S05]  /*1260*/  BSYNC.RECONVERGENT B0 ;  /* 0x0000000000007941 */ /* 0x000fea0003800200 */
.L_x_11:
[----:B------:R-:W0:Y:S01]  /*1270*/  LDCU UR6, c[0x0][0x3dc] ;  /* 0x00007b80ff0677ac */ /* 0x000e220008000800 */
[----:B------:R-:W-:Y:S01]  /*1280*/  IMAD.MOV.U32 R11, RZ, RZ, RZ ;  /* 0x000000ffff0b7224 */ /* 0x000fe200078e00ff */
[----:B------:R-:W-:Y:S01]  /*1290*/  CS2R R24, SRZ ;  /* 0x0000000000187805 */ /* 0x000fe2000001ff00 */
[----:B------:R-:W-:Y:S01]  /*12a0*/  IMAD.MOV.U32 R12, RZ, RZ, RZ ;  /* 0x000000ffff0c7224 */ /* 0x000fe200078e00ff */
[----:B------:R-:W-:Y:S02]  /*12b0*/  CS2R R20, SRZ ;  /* 0x0000000000147805 */ /* 0x000fe4000001ff00 */
[----:B------:R-:W-:Y:S02]  /*12c0*/  CS2R R26, SRZ ;  /* 0x00000000001a7805 */ /* 0x000fe4000001ff00 */
[----:B------:R-:W-:Y:S02]  /*12d0*/  CS2R R28, SRZ ;  /* 0x00000000001c7805 */ /* 0x000fe4000001ff00 */
[----:B------:R-:W-:Y:S01]  /*12e0*/  CS2R R30, SRZ ;  /* 0x00000000001e7805 */ /* 0x000fe2000001ff00 */
[----:B------:R-:W-:Y:S01]  /*12f0*/  IMAD.MOV.U32 R18, RZ, RZ, -0x7ae9a792 ;  /* 0x8516586eff127424 */ /* 0x000fe200078e00ff */
[----:B------:R-:W-:Y:S01]  /*1300*/  UMOV UR4, URZ ;  /* 0x000000ff00047c82 */ /* 0x000fe20008000000 */
[----:B0-----:R-:W-:-:S12]  /*1310*/  UIADD3 UR6, UPT, UPT, -UR6, URZ, URZ ;  /* 0x000000ff06067290 */ /* 0x001fd8000fffe1ff */
.L_x_20:
[----:B0-----:R-:W0:Y:S01]  /*1320*/  LDCU.64 UR14, c[0x0][0x3a8] ;  /* 0x00007500ff0e77ac */ /* 0x001e220008000a00 */
[----:B------:R-:W1:Y:S01]  /*1330*/  LDCU.64 UR8, c[0x0][0x3b8] ;  /* 0x00007700ff0877ac */ /* 0x000e620008000a00 */
[----:B------:R-:W2:Y:S01]  /*1340*/  LDCU.64 UR12, c[0x0][0x3c0] ;  /* 0x00007800ff0c77ac */ /* 0x000ea20008000a00 */
[----:B------:R-:W-:Y:S01]  /*1350*/  UMOV UR5, UR6 ;  /* 0x0000000600057c82 */ /* 0x000fe20008000000 */
[----:B0-----:R-:W-:Y:S02]  /*1360*/  IMAD.U32 R16, RZ, RZ, UR14 ;  /* 0x0000000eff107e24 */ /* 0x001fe4000f8e00ff */
[----:B-12---:R-:W-:-:S07]  /*1370*/  IMAD.U32 R17, RZ, RZ, UR15 ;  /* 0x0000000fff117e24 */ /* 0x006fce000f8e00ff */
.L_x_17:
[----:B------:R-:W-:Y:S01]  /*1380*/  ISETP.NE.AND P0, PT, R11, 0x1, PT ;  /* 0x000000010b00780c */ /* 0x000fe20003f05270 */
[----:B------:R-:W-:Y:S02]  /*1390*/  IMAD.MOV.U32 R13, RZ, RZ, R33 ;  /* 0x000000ffff0d7224 */ /* 0x000fe400078e0021 */
[----:B------:R-:W-:Y:S02]  /*13a0*/  IMAD.MOV.U32 R19, RZ, RZ, R12 ;  /* 0x000000ffff137224 */ /* 0x000fe400078e000c */
[----:B------:R-:W-:Y:S02]  /*13b0*/  IMAD.MOV.U32 R15, RZ, RZ, R43 ;  /* 0x000000ffff0f7224 */ /* 0x000fe400078e002b */
[----:B------:R-:W-:Y:S02]  /*13c0*/  IMAD.MOV.U32 R14, RZ, RZ, R42 ;  /* 0x000000ffff0e7224 */ /* 0x000fe400078e002a */
[----:B------:R-:W-:-:S04]  /*13d0*/  IMAD.MOV.U32 R11, RZ, RZ, RZ ;  /* 0x000000ffff0b7224 */ /* 0x000fc800078e00ff */
[----:B0-----:R-:W-:Y:S05]  /*13e0*/  @!P0 BRA `(.L_x_13) ;  /* 0x0000000400388947 */ /* 0x001fea0003800000 */
[----:B------:R-:W-:Y:S01]  /*13f0*/  SHF.R.U32.HI R5, RZ, 0x2, R10 ;  /* 0x00000002ff057819 */ /* 0x000fe2000001160a */
[----:B------:R-:W-:Y:S01]  /*1400*/  IMAD.SHL.U32 R4, R43, 0x10, RZ ;  /* 0x000000102b047824 */ /* 0x000fe200078e00ff */
[----:B------:R0:W-:Y:S01]  /*1410*/  STG.E.64 desc[UR10][R34.64+0x8], R42 ;  /* 0x0000082a22007986 */ /* 0x0001e2000c101b0a */
[----:B------:R-:W-:Y:S01]  /*1420*/  IMAD.MOV.U32 R9, RZ, RZ, 0x3e055027 ;  /* 0x3e055027ff097424 */ /* 0x000fe200078e00ff */
[----:B------:R-:W-:Y:S01]  /*1430*/  LOP3.LUT R5, R5, R10, RZ, 0x3c, !PT ;  /* 0x0000000a05057212 */ /* 0x000fe200078e3cff */
[----:B------:R-:W-:Y:S01]  /*1440*/  IMAD.MOV.U32 R19, RZ, RZ, R33 ;  /* 0x000000ffff137224 */ /* 0x000fe200078e0021 */
[----:B------:R-:W-:Y:S03]  /*1450*/  BSSY.RECONVERGENT B0, `(.L_x_14) ;  /* 0x000003a000007945 */ /* 0x000fe60003800200 */
[----:B------:R-:W-:-:S05]  /*1460*/  IMAD.SHL.U32 R6, R5, 0x2, RZ ;  /* 0x0000000205067824 */ /* 0x000fca00078e00ff */
[----:B------:R-:W-:Y:S01]  /*1470*/  LOP3.LUT R4, R5, R6, R4, 0x96, !PT ;  /* 0x0000000605047212 */ /* 0x000fe200078e9604 */
[----:B------:R-:W-:-:S03]  /*1480*/  IMAD.MOV.U32 R5, RZ, RZ, 0x2f800000 ;  /* 0x2f800000ff057424 */ /* 0x000fc600078e00ff */
[----:B------:R-:W-:-:S04]  /*1490*/  LOP3.LUT R14, R4, R43, RZ, 0x3c, !PT ;  /* 0x0000002b040e7212 */ /* 0x000fc800078e3cff */
[----:B------:R-:W-:Y:S01]  /*14a0*/  IADD3 R4, PT, PT, R18, 0x587c5, R14 ;  /* 0x000587c512047810 */ /* 0x000fe20007ffe00e */
[----:B------:R-:W-:Y:S02]  /*14b0*/  IMAD.SHL.U32 R6, R14, 0x10, RZ ;  /* 0x000000100e067824 */ /* 0x000fe400078e00ff */
[----:B------:R-:W-:Y:S01]  /*14c0*/  VIADD R18, R18, 0xb0f8a ;  /* 0x000b0f8a12127836 */ /* 0x000fe20000000000 */
[----:B------:R-:W-:-:S04]  /*14d0*/  I2FP.F32.U32 R4, R4 ;  /* 0x0000000400047245 */ /* 0x000fc80000201000 */
[----:B------:R0:W-:Y:S01]  /*14e0*/  STG.E.64 desc[UR10][R34.64], R18 ;  /* 0x0000001222007986 */ /* 0x0001e2000c101b0a */
[----:B------:R-:W-:-:S05]  /*14f0*/  FFMA R4, R4, R5, 1.1641532182693481445e-10 ;  /* 0x2f00000004047423 */ /* 0x000fca0000000005 */
[----:B------:R-:W-:-:S04]  /*1500*/  FSETP.GEU.AND P0, PT, R4, 1.175494350822287508e-38, PT ;  /* 0x008000000400780b */ /* 0x000fc80003f0e000 */
[----:B------:R-:W-:-:S09]  /*1510*/  FSEL R8, RZ, -23, P0 ;  /* 0xc1b80000ff087808 */ /* 0x000fd20000000000 */
[----:B------:R-:W-:-:S04]  /*1520*/  @!P0 FMUL R4, R4, 8388608 ;  /* 0x4b00000004048820 */ /* 0x000fc80000400000 */
[C---:B------:R-:W-:Y:S01]  /*1530*/  VIADD R5, R4.reuse, 0xc0d55555 ;  /* 0xc0d5555504057836 */ /* 0x040fe20000000000 */
[----:B------:R-:W-:-:S04]  /*1540*/  ISETP.GT.U32.AND P0, PT, R4, 0x7f7fffff, PT ;  /* 0x7f7fffff0400780c */ /* 0x000fc80003f04070 */
[----:B------:R-:W-:-:S05]  /*1550*/  LOP3.LUT R7, R5, 0xff800000, RZ, 0xc0, !PT ;  /* 0xff80000005077812 */ /* 0x000fca00078ec0ff */
[----:B------:R-:W-:-:S04]  /*1560*/  IMAD.IADD R5, R4, 0x1, -R7 ;  /* 0x0000000104057824 */ /* 0x000fc800078e0a07 */
[----:B------:R-:W-:-:S04]  /*1570*/  FADD R10, R5, -1 ;  /* 0xbf800000050a7421 */ /* 0x000fc80000000000 */
[----:B------:R-:W-:-:S04]  /*1580*/  FFMA R5, R10, -R9, 0.14084610342979431152 ;  /* 0x3e1039f60a057423 */ /* 0x000fc80000000809 */
[----:B------:R-:W-:-:S04]  /*1590*/  FFMA R5, R10, R5, -0.12148627638816833496 ;  /* 0xbdf8cdcc0a057423 */ /* 0x000fc80000000005 */
[----:B------:R-:W-:-:S04]  /*15a0*/  FFMA R5, R10, R5, 0.13980610668659210205 ;  /* 0x3e0f29550a057423 */ /* 0x000fc80000000005 */
[----:B------:R-:W-:-:S04]  /*15b0*/  FFMA R5, R10, R5, -0.16684235632419586182 ;  /* 0xbe2ad8b90a057423 */ /* 0x000fc80000000005 */
[----:B------:R-:W-:-:S04]  /*15c0*/  FFMA R5, R10, R5, 0.20012299716472625732 ;  /* 0x3e4ced0b0a057423 */ /* 0x000fc80000000005 */
[----:B------:R-:W-:Y:S01]  /*15d0*/  FFMA R9, R10, R5, -0.24999669194221496582 ;  /* 0xbe7fff220a097423 */ /* 0x000fe20000000005 */
[----:B------:R-:W-:-:S03]  /*15e0*/  SHF.R.U32.HI R5, RZ, 0x2, R32 ;  /* 0x00000002ff057819 */ /* 0x000fc60000011620 */
[----:B------:R-:W-:Y:S01]  /*15f0*/  FFMA R9, R10, R9, 0.33333182334899902344 ;  /* 0x3eaaaa780a097423 */ /* 0x000fe20000000009 */
[----:B------:R-:W-:-:S03]  /*1600*/  LOP3.LUT R5, R5, R32, RZ, 0x3c, !PT ;  /* 0x0000002005057212 */ /* 0x000fc600078e3cff */
[C---:B------:R-:W-:Y:S01]  /*1610*/  FFMA R11, R10.reuse, R9, -0.5 ;  /* 0xbf0000000a0b7423 */ /* 0x040fe20000000009 */
[----:B------:R-:W-:Y:S01]  /*1620*/  I2FP.F32.S32 R9, R7 ;  /* 0x0000000700097245 */ /* 0x000fe20000201400 */
[----:B------:R-:W-:Y:S02]  /*1630*/  IMAD.SHL.U32 R7, R5, 0x2, RZ ;  /* 0x0000000205077824 */ /* 0x000fe400078e00ff */
[C---:B------:R-:W-:Y:S02]  /*1640*/  FMUL R11, R10.reuse, R11 ;  /* 0x0000000b0a0b7220 */ /* 0x040fe40000400000 */
[----:B------:R-:W-:Y:S01]  /*1650*/  FFMA R8, R9, 1.1920928955078125e-07, R8 ;  /* 0x3400000009087823 */ /* 0x000fe20000000008 */
[----:B------:R-:W-:Y:S01]  /*1660*/  LOP3.LUT R7, R5, R7, R6, 0x96, !PT ;  /* 0x0000000705077212 */ /* 0x000fe200078e9606 */
[----:B------:R-:W-:Y:S01]  /*1670*/  FFMA R11, R10, R11, R10 ;  /* 0x0000000b0a0b7223 */ /* 0x000fe2000000000a */
[----:B------:R-:W-:Y:S02]  /*1680*/  IMAD.MOV.U32 R5, RZ, RZ, 0x7f800000 ;  /* 0x7f800000ff057424 */ /* 0x000fe400078e00ff */
[----:B------:R-:W-:Y:S01]  /*1690*/  LOP3.LUT R15, R7, R14, RZ, 0x3c, !PT ;  /* 0x0000000e070f7212 */ /* 0x000fe200078e3cff */
[----:B------:R-:W-:Y:S01]  /*16a0*/  FFMA R8, R8, 0.69314718246459960938, R11 ;  /* 0x3f31721808087823 */ /* 0x000fe2000000000b */
[C---:B------:R-:W-:Y:S01]  /*16b0*/  @P0 FFMA R8, R4.reuse, R5, +INF ;  /* 0x7f80000004080423 */ /* 0x040fe20000000005 */
[----:B------:R-:W-:-:S02]  /*16c0*/  FSETP.NEU.AND P0, PT, R4, RZ, PT ;  /* 0x000000ff0400720b */ /* 0x000fc40003f0d000 */
[----:B------:R0:W-:Y:S01]  /*16d0*/  STG.E.64 desc[UR10][R34.64+0x10], R14 ;  /* 0x0000100e22007986 */ /* 0x0001e2000c101b0a */
[----:B------:R-:W-:Y:S01]  /*16e0*/  FMUL R8, R8, -2 ;  /* 0xc000000008087820 */ /* 0x000fe20000400000 */
[----:B------:R-:W-:-:S04]  /*16f0*/  IMAD.IADD R4, R15, 0x1, R18 ;  /* 0x000000010f047824 */ /* 0x000fc800078e0212 */
[----:B------:R-:W-:Y:S02]  /*1700*/  FSEL R8, R8, +INF , P0 ;  /* 0x7f80000008087808 */ /* 0x000fe40000000000 */
[----:B------:R-:W-:Y:S02]  /*1710*/  I2FP.F32.U32 R4, R4 ;  /* 0x0000000400047245 */ /* 0x000fe40000201000 */
[----:B------:R0:W1:Y:S01]  /*1720*/  MUFU.RSQ R7, R8 ;  /* 0x0000000800077308 */ /* 0x0000620000001400 */
[----:B------:R-:W-:-:S05]  /*1730*/  VIADD R5, R8, 0xf3000000 ;  /* 0xf300000008057836 */ /* 0x000fca0000000000 */
[----:B------:R-:W-:Y:S01]  /*1740*/  ISETP.GT.U32.AND P0, PT, R5, 0x727fffff, PT ;  /* 0x727fffff0500780c */ /* 0x000fe20003f04070 */
[----:B------:R-:W-:-:S04]  /*1750*/  IMAD.MOV.U32 R5, RZ, RZ, 0x30c90fdb ;  /* 0x30c90fdbff057424 */ /* 0x000fc800078e00ff */
[----:B------:R-:W-:-:S08]  /*1760*/  FFMA R11, R4, R5, 7.314590599882819788e-10 ;  /* 0x30490fdb040b7423 */ /* 0x000fd00000000005 */
[----:B01----:R-:W-:Y:S05]  /*1770*/  @!P0 BRA `(.L_x_15) ;  /* 0x00000000000c8947 */ /* 0x003fea0003800000 */
[----:B------:R-:W-:-:S07]  /*1780*/  MOV R10, 0x17a0 ;  /* 0x000017a0000a7802 */ /* 0x000fce0000000f00 */
[----:B------:R-:W-:Y:S05]  /*1790*/  CALL.REL.NOINC `($__internal_2_$__cuda_sm20_sqrt_rn_f32_slowpath) ;  /* 0x0000001800dc7944 */ /* 0x000fea0003c00000 */
[----:B------:R-:W-:Y:S05]  /*17a0*/  BRA `(.L_x_16) ;  /* 0x0000000000107947 */ /* 0x000fea0003800000 */
.L_x_15:
[----:B------:R-:W-:Y:S01]  /*17b0*/  FMUL.FTZ R19, R8, R7 ;  /* 0x0000000708137220 */ /* 0x000fe20000410000 */
[----:B------:R-:W-:-:S03]  /*17c0*/  FMUL.FTZ R5, R7, 0.5 ;  /* 0x3f00000007057820 */ /* 0x000fc60000410000 */
[----:B------:R-:W-:-:S04]  /*17d0*/  FFMA R4, -R19, R19, R8 ;  /* 0x0000001313047223 */ /* 0x000fc80000000108 */
[----:B------:R-:W-:-:S07]  /*17e0*/  FFMA R19, R4, R5, R19 ;  /* 0x0000000504137223 */ /* 0x000fce0000000013 */
.L_x_16:
[----:B------:R-:W-:Y:S05]  /*17f0*/  BSYNC.RECONVERGENT B0 ;  /* 0x0000000000007941 */ /* 0x000fea0003800200 */
.L_x_14:
[----:B------:R-:W-:Y:S01]  /*1800*/  FMUL.RZ R5, R11, 0.15915493667125701904 ;  /* 0x3e22f9830b057820 */ /* 0x000fe2000040c000 */
[----:B------:R-:W-:Y:S02]  /*1810*/  IMAD.MOV.U32 R10, RZ, RZ, R33 ;  /* 0x000000ffff0a7224 */ /* 0x000fe400078e0021 */
[--C-:B------:R-:W-:Y:S01]  /*1820*/  IMAD.MOV.U32 R13, RZ, RZ, R43.reuse ;  /* 0x000000ffff0d7224 */ /* 0x100fe200078e002b */
[----:B------:R-:W0:Y:S01]  /*1830*/  MUFU.COS R12, R5 ;  /* 0x00000005000c7308 */ /* 0x000e220000000000 */
[----:B------:R-:W-:Y:S02]  /*1840*/  IMAD.MOV.U32 R32, RZ, RZ, R42 ;  /* 0x000000ffff207224 */ /* 0x000fe400078e002a */
[----:B------:R-:W-:Y:S02]  /*1850*/  IMAD.MOV.U32 R33, RZ, RZ, R43 ;  /* 0x000000ffff217224 */ /* 0x000fe400078e002b */
[----:B------:R-:W-:Y:S02]  /*1860*/  IMAD.MOV.U32 R11, RZ, RZ, 0x1 ;  /* 0x00000001ff0b7424 */ /* 0x000fe400078e00ff */
[----:B------:R-:W-:Y:S01]  /*1870*/  IMAD.MOV.U32 R43, RZ, RZ, R15 ;  /* 0x000000ffff2b7224 */ /* 0x000fe200078e000f */
[----:B------:R-:W1:Y:S01]  /*1880*/  MUFU.SIN R4, R5 ;  /* 0x0000000500047308 */ /* 0x000e620000000400 */
[----:B------:R-:W-:-:S02]  /*1890*/  IMAD.MOV.U32 R42, RZ, RZ, R14 ;  /* 0x000000ffff2a7224 */ /* 0x000fc400078e000e */
[----:B0-----:R-:W-:-:S05]  /*18a0*/  FMUL R12, R12, R19 ;  /* 0x000000130c0c7220 */ /* 0x001fca0000400000 */
[----:B------:R0:W-:Y:S01]  /*18b0*/  STG.E desc[UR10][R34.64+0x20], R12 ;  /* 0x0000200c22007986 */ /* 0x0001e2000c10190a */
[----:B-1----:R-:W-:-:S07]  /*18c0*/  FMUL R19, R4, R19 ;  /* 0x0000001304137220 */ /* 0x002fce0000400000 */
.L_x_13:
[----:B------:R-:W1:Y:S01]  /*18d0*/  F2F.F64.F32 R4, R19 ;  /* 0x0000001300047310 */ /* 0x000e620000201800 */
[C---:B------:R-:W-:Y:S01]  /*18e0*/  DMUL R8, R16.reuse, UR12 ;  /* 0x0000000c10087c28 */ /* 0x040fe20008000000 */
[----:B------:R2:W-:Y:S01]  /*18f0*/  STG.E desc[UR10][R34.64+0x18], R11 ;  /* 0x0000180b22007986 */ /* 0x0005e2000c10190a */
[----:B------:R-:W-:Y:S01]  /*1900*/  DMUL R6, R16, UR8 ;  /* 0x0000000810067c28 */ /* 0x000fe20008000000 */
[----:B------:R-:W-:-:S04]  /*1910*/  UIADD3 UR5, UPT, UPT, UR5, 0x1, URZ ;  /* 0x0000000105057890 */ /* 0x000fc8000fffe0ff */
[----:B------:R-:W-:Y:S01]  /*1920*/  UISETP.NE.AND UP0, UPT, UR5, URZ, UPT ;  /* 0x000000ff0500728c */ /* 0x000fe2000bf05270 */
[----:B-1----:R-:W-:-:S08]  /*1930*/  DMUL R4, R4, R22 ;  /* 0x0000001604047228 */ /* 0x002fd00000000000 */
[----:B------:R-:W-:-:S08]  /*1940*/  DMUL R4, R4, R8 ;  /* 0x0000000804047228 */ /* 0x000fd00000000000 */
[----:B------:R-:W-:-:S08]  /*1950*/  DFMA R4, R6, R2, R4 ;  /* 0x000000020604722b */ /* 0x000fd00000000004 */
[----:B------:R-:W-:Y:S01]  /*1960*/  DADD R16, R4, R16 ;  /* 0x0000000004107229 */ /* 0x000fe20000000010 */
[----:B--2---:R-:W-:Y:S10]  /*1970*/  BRA.U UP0, `(.L_x_17) ;  /* 0xfffffff900807547 */ /* 0x004ff4000b83ffff */
[----:B------:R-:W-:Y:S01]  /*1980*/  UIADD3 UR4, UPT, UPT, UR4, 0x1, URZ ;  /* 0x0000000104047890 */ /* 0x000fe2000fffe0ff */
[----:B------:R-:W-:Y:S01]  /*1990*/  IMAD.MOV.U32 R4, RZ, RZ, 0x1 ;  /* 0x00000001ff047424 */ /* 0x000fe200078e00ff */
[----:B------:R-:W-:Y:S01]  /*19a0*/  DADD R42, R16, -R20 ;  /* 0x00000000102a7229 */ /* 0x000fe20000000814 */
[----:B------:R-:W-:Y:S06]  /*19b0*/  BSSY.RECONVERGENT B0, `(.L_x_18) ;  /* 0x0000014000007945 */ /* 0x000fec0003800200 */
[----:B------:R-:W1:Y:S03]  /*19c0*/  I2F.F64.U32 R38, UR4 ;  /* 0x0000000400267d12 */ /* 0x000e660008201800 */
[----:B------:R-:W-:-:S05]  /*19d0*/  FSETP.GEU.AND P1, PT, |R43|, 6.5827683646048100446e-37, PT ;  /* 0x036000002b00780b */ /* 0x000fca0003f2e200 */
[----:B-1----:R-:W1:Y:S02]  /*19e0*/  MUFU.RCP64H R5, R39 ;  /* 0x0000002700057308 */ /* 0x002e640000001800 */
[----:B-1----:R-:W-:-:S08]  /*19f0*/  DFMA R6, -R38, R4, 1 ;  /* 0x3ff000002606742b */ /* 0x002fd00000000104 */
[----:B------:R-:W-:-:S08]  /*1a00*/  DFMA R6, R6, R6, R6 ;  /* 0x000000060606722b */ /* 0x000fd00000000006 */
[----:B------:R-:W-:-:S08]  /*1a10*/  DFMA R6, R4, R6, R4 ;  /* 0x000000060406722b */ /* 0x000fd00000000004 */
[----:B------:R-:W-:-:S08]  /*1a20*/  DFMA R4, -R38, R6, 1 ;  /* 0x3ff000002604742b */ /* 0x000fd00000000106 */
[----:B------:R-:W-:-:S08]  /*1a30*/  DFMA R4, R6, R4, R6 ;  /* 0x000000040604722b */ /* 0x000fd00000000006 */
[----:B------:R-:W-:-:S08]  /*1a40*/  DMUL R6, R42, R4 ;  /* 0x000000042a067228 */ /* 0x000fd00000000000 */
[----:B------:R-:W-:-:S08]  /*1a50*/  DFMA R8, -R38, R6, R42 ;  /* 0x000000062608722b */ /* 0x000fd0000000012a */
[----:B------:R-:W-:-:S10]  /*1a60*/  DFMA R4, R4, R8, R6 ;  /* 0x000000080404722b */ /* 0x000fd40000000006 */
[----:B------:R-:W-:-:S05]  /*1a70*/  FFMA R6, RZ, R39, R5 ;  /* 0x00000027ff067223 */ /* 0x000fca0000000005 */
[----:B------:R-:W-:-:S13]  /*1a80*/  FSETP.GT.AND P0, PT, |R6|, 1.469367938527859385e-39, PT ;  /* 0x001000000600780b */ /* 0x000fda0003f04200 */
[----:B------:R-:W-:Y:S05]  /*1a90*/  @P0 BRA P1, `(.L_x_19) ;  /* 0x0000000000140947 */ /* 0x000fea0000800000 */
[----:B------:R-:W-:Y:S01]  /*1aa0*/  IMAD.MOV.U32 R40, RZ, RZ, R42 ;  /* 0x000000ffff287224 */ /* 0x000fe200078e002a */
[----:B------:R-:W-:Y:S01]  /*1ab0*/  MOV R4, 0x1ae0 ;  /* 0x00001ae000047802 */ /* 0x000fe20000000f00 */
[----:B------:R-:W-:-:S07]  /*1ac0*/  IMAD.MOV.U32 R41, RZ, RZ, R43 ;  /* 0x000000ffff297224 */ /* 0x000fce00078e002b */
[----:B0-----:R-:W-:Y:S05]  /*1ad0*/  CALL.REL.NOINC `($__internal_0_$__cuda_sm20_div_rn_f64_full) ;  /* 0x0000000c00cc7944 */ /* 0x001fea0003c00000 */
[----:B------:R-:W-:-:S07]  /*1ae0*/  IMAD.MOV.U32 R4, RZ, RZ, R6 ;  /* 0x000000ffff047224 */ /* 0x000fce00078e0006 */
.L_x_19:
[----:B------:R-:W-:Y:S05]  /*1af0*/  BSYNC.RECONVERGENT B0 ;  /* 0x0000000000007941 */ /* 0x000fea0003800200 */
.L_x_18:
[----:B------:R-:W1:Y:S01]  /*1b00*/  LDCU UR5, c[0x0][0x3d8] ;  /* 0x00007b00ff0577ac */ /* 0x000e620008000800 */
[----:B------:R-:W-:Y:S01]  /*1b10*/  DADD R20, R4, R20 ;  /* 0x0000000004147229 */ /* 0x000fe20000000014 */
[----:B------:R-:W-:Y:S01]  /*1b20*/  IMAD.MOV.U32 R33, RZ, RZ, R13 ;  /* 0x000000ffff217224 */ /* 0x000fe200078e000d */
[C---:B------:R-:W-:Y:S01]  /*1b30*/  DADD R30, R16.reuse, R30 ;  /* 0x00000000101e7229 */ /* 0x040fe2000000001e */
[----:B------:R-:W2:Y:S01]  /*1b40*/  LDCU.64 UR8, c[0x0][0x3d0] ;  /* 0x00007a00ff0877ac */ /* 0x000ea20008000a00 */
[----:B------:R-:W-:-:S04]  /*1b50*/  DFMA R28, R16, R16, R28 ;  /* 0x00000010101c722b */ /* 0x000fc8000000001c */
[----:B------:R-:W-:-:S08]  /*1b60*/  DADD R4, R16, -R20 ;  /* 0x0000000010047229 */ /* 0x000fd00000000814 */
[----:B------:R-:W-:Y:S01]  /*1b70*/  DFMA R24, R42, R4, R24 ;  /* 0x000000042a18722b */ /* 0x000fe20000000018 */
[----:B-1----:R-:W-:Y:S01]  /*1b80*/  UISETP.NE.AND UP0, UPT, UR4, UR5, UPT ;  /* 0x000000050400728c */ /* 0x002fe2000bf05270 */
[----:B------:R-:W-:Y:S02]  /*1b90*/  IMAD.MOV.U32 R43, RZ, RZ, R15 ;  /* 0x000000ffff2b7224 */ /* 0x000fe400078e000f */
[----:B------:R-:W-:Y:S01]  /*1ba0*/  IMAD.MOV.U32 R42, RZ, RZ, R14 ;  /* 0x000000ffff2a7224 */ /* 0x000fe200078e000e */
[----:B--2---:R-:W-:-:S08]  /*1bb0*/  DADD R6, R16, -UR8 ;  /* 0x8000000810067e29 */ /* 0x004fd00008000000 */
[----:B------:R-:W-:Y:S01]  /*1bc0*/  DADD R26, |R6|, R26 ;  /* 0x00000000061a7229 */ /* 0x000fe2000000021a */
[----:B------:R-:W-:Y:S10]  /*1bd0*/  BRA.U UP0, `(.L_x_20) ;  /* 0xfffffff500d07547 */ /* 0x000ff4000b83ffff */
[----:B------:R-:W-:Y:S05]  /*1be0*/  BRA `(.L_x_9) ;  /* 0x0000000800cc7947 */ /* 0x000fea0003800000 */
.L_x_10:
[----:B------:R-:W-:Y:S01]  /*1bf0*/  UISETP.GE.U32.AND UP0, UPT, UR6, 0x4, UPT ;  /* 0x000000040600788c */ /* 0x000fe2000bf06070 */
[----:B------:R-:W-:Y:S02]  /*1c00*/  CS2R R24, SRZ ;  /* 0x0000000000187805 */ /* 0x000fe4000001ff00 */
[----:B------:R-:W-:Y:S02]  /*1c10*/  CS2R R10, SRZ ;  /* 0x00000000000a7805 */ /* 0x000fe4000001ff00 */
[----:B------:R-:W-:Y:S02]  /*1c20*/  CS2R R26, SRZ ;  /* 0x00000000001a7805 */ /* 0x000fe4000001ff00 */
[----:B------:R-:W-:Y:S02]  /*1c30*/  CS2R R28, SRZ ;  /* 0x00000000001c7805 */ /* 0x000fe4000001ff00 */
[----:B------:R-:W-:Y:S01]  /*1c40*/  CS2R R30, SRZ ;  /* 0x00000000001e7805 */ /* 0x000fe2000001ff00 */
[----:B------:R-:W-:Y:S01]  /*1c50*/  ULOP3.LUT UR5, UR6, 0x3, URZ, 0xc0, !UPT ;  /* 0x0000000306057892 */ /* 0x000fe2000f8ec0ff */
[----:B------:R-:W-:Y:S01]  /*1c60*/  UMOV UR4, URZ ;  /* 0x000000ff00047c82 */ /* 0x000fe20008000000 */
[----:B------:R-:W-:Y:S10]  /*1c70*/  BRA.U !UP0, `(.L_x_21) ;  /* 0x0000000908047547 */ /* 0x000ff4000b800000 */
[----:B------:R-:W0:Y:S01]  /*1c80*/  LDC.64 R12, c[0x0][0x3d0] ;  /* 0x0000f400ff0c7b82 */ /* 0x000e220000000a00 */
[----:B------:R-:W0:Y:S01]  /*1c90*/  LDCU.64 UR8, c[0x0][0x3a8] ;  /* 0x00007500ff0877ac */ /* 0x000e220008000a00 */
[----:B------:R-:W-:Y:S01]  /*1ca0*/  CS2R R24, SRZ ;  /* 0x0000000000187805 */ /* 0x000fe2000001ff00 */
[----:B------:R-:W-:Y:S01]  /*1cb0*/  ULOP3.LUT UR4, UR6, 0xfffffffc, URZ, 0xc0, !UPT ;  /* 0xfffffffc06047892 */ /* 0x000fe2000f8ec0ff */
[----:B------:R-:W1:Y:S04]  /*1cc0*/  LDCU.64 UR12, c[0x0][0x3a8] ;  /* 0x00007500ff0c77ac */ /* 0x000e680008000a00 */
[----:B------:R-:W2:Y:S01]  /*1cd0*/  LDC.64 R14, c[0x0][0x3a8] ;  /* 0x0000ea00ff0e7b82 */ /* 0x000ea20000000a00 */
[----:B------:R-:W-:Y:S01]  /*1ce0*/  UIADD3 UR6, UPT, UPT, -UR4, URZ, URZ ;  /* 0x000000ff04067290 */ /* 0x000fe2000fffe1ff */
[----:B------:R-:W-:Y:S01]  /*1cf0*/  UMOV UR7, 0x2 ;  /* 0x0000000200077882 */ /* 0x000fe20000000000 */
[----:B01----:R-:W-:-:S11]  /*1d00*/  DADD R12, -R12, UR8 ;  /* 0x000000080c0c7e29 */ /* 0x003fd60008000100 */
.L_x_30:
[----:B------:R-:W-:Y:S01]  /*1d10*/  UIADD3 UR8, UPT, UPT, UR7, -0x1, URZ ;  /* 0xffffffff07087890 */ /* 0x000fe2000fffe0ff */
[----:B------:R-:W-:Y:S01]  /*1d20*/  IMAD.MOV.U32 R2, RZ, RZ, 0x1 ;  /* 0x00000001ff027424 */ /* 0x000fe200078e00ff */
[----:B------:R-:W-:Y:S01]  /*1d30*/  DADD R16, -R10, UR12 ;  /* 0x0000000c0a107e29 */ /* 0x000fe20008000100 */
[----:B------:R-:W-:Y:S06]  /*1d40*/  BSSY.RECONVERGENT B0, `(.L_x_22) ;  /* 0x0000014000007945 */ /* 0x000fec0003800200 */
[----:B------:R-:W0:Y:S03]  /*1d50*/  I2F.F64.U32 R38, UR8 ;  /* 0x0000000800267d12 */ /* 0x000e260008201800 */
[----:B------:R-:W-:-:S05]  /*1d60*/  FSETP.GEU.AND P1, PT, |R17|, 6.5827683646048100446e-37, PT ;  /* 0x036000001100780b */ /* 0x000fca0003f2e200 */
[----:B0-----:R-:W0:Y:S02]  /*1d70*/  MUFU.RCP64H R3, R39 ;  /* 0x0000002700037308 */ /* 0x001e240000001800 */
[----:B0-----:R-:W-:-:S08]  /*1d80*/  DFMA R4, -R38, R2, 1 ;  /* 0x3ff000002604742b */ /* 0x001fd00000000102 */
        /* <DEDUP_REMOVED lines=13> */
[----:B--2---:R-:W-:Y:S05]  /*1e60*/  CALL.REL.NOINC `($__internal_0_$__cuda_sm20_div_rn_f64_full) ;  /* 0x0000000800e87944 */ /* 0x004fea0003c00000 */
[----:B------:R-:W-:-:S07]  /*1e70*/  IMAD.MOV.U32 R7, RZ, RZ, R5 ;  /* 0x000000ffff077224 */ /* 0x000fce00078e0005 */
.L_x_23:
[----:B------:R-:W-:Y:S05]  /*1e80*/  BSYNC.RECONVERGENT B0 ;  /* 0x0000000000007941 */ /* 0x000fea0003800200 */
.L_x_22:
[----:B------:R-:W0:Y:S01]  /*1e90*/  I2F.F64.U32 R38, UR7 ;  /* 0x0000000700267d12 */ /* 0x000e220008201800 */
[----:B------:R-:W-:Y:S01]  /*1ea0*/  IMAD.MOV.U32 R2, RZ, RZ, 0x1 ;  /* 0x00000001ff027424 */ /* 0x000fe200078e00ff */
[----:B------:R-:W-:Y:S01]  /*1eb0*/  DADD R10, R6, R10 ;  /* 0x00000000060a7229 */ /* 0x000fe2000000000a */
[----:B------:R-:W-:Y:S01]  /*1ec0*/  UIADD3 UR9, UPT, UPT, UR7, 0x2, URZ ;  /* 0x0000000207097890 */ /* 0x000fe2000fffe0ff */
[----:B------:R-:W-:Y:S01]  /*1ed0*/  BSSY.RECONVERGENT B0, `(.L_x_24) ;  /* 0x0000018000007945 */ /* 0x000fe20003800200 */
[----:B--2---:R-:W-:Y:S02]  /*1ee0*/  DADD R30, R30, R14 ;  /* 0x000000001e1e7229 */ /* 0x004fe4000000000e */
[----:B------:R-:W-:Y:S02]  /*1ef0*/  DFMA R28, R14, R14, R28 ;  /* 0x0000000e0e1c722b */ /* 0x000fe4000000001c */
[----:B------:R-:W-:Y:S01]  /*1f00*/  DADD R26, |R12|, R26 ;  /* 0x000000000c1a7229 */ /* 0x000fe2000000021a */
[----:B0-----:R-:W0:Y:S02]  /*1f10*/  MUFU.RCP64H R3, R39 ;  /* 0x0000002700037308 */ /* 0x001e240000001800 */
[----:B0-----:R-:W-:-:S08]  /*1f20*/  DFMA R4, -R38, R2, 1 ;  /* 0x3ff000002604742b */ /* 0x001fd00000000102 */
[----:B------:R-:W-:-:S08]  /*1f30*/  DFMA R4, R4, R4, R4 ;  /* 0x000000040404722b */ /* 0x000fd00000000004 */
[----:B------:R-:W-:Y:S02]  /*1f40*/  DFMA R4, R2, R4, R2 ;  /* 0x000000040204722b */ /* 0x000fe40000000002 */
[----:B------:R-:W-:-:S06]  /*1f50*/  DADD R2, -R10, R14 ;  /* 0x000000000a027229 */ /* 0x000fcc000000010e */
[----:B------:R-:W-:Y:S02]  /*1f60*/  DFMA R6, -R38, R4, 1 ;  /* 0x3ff000002606742b */ /* 0x000fe40000000104 */
[----:B------:R-:W-:Y:S02]  /*1f70*/  DFMA R24, R16, R2, R24 ;  /* 0x000000021018722b */ /* 0x000fe40000000018 */
[----:B------:R-:W-:-:S04]  /*1f80*/  FSETP.GEU.AND P1, PT, |R3|, 6.5827683646048100446e-37, PT ;  /* 0x036000000300780b */ /* 0x000fc80003f2e200 */
        /* <DEDUP_REMOVED lines=10> */
[----:B------:R-:W-:Y:S05]  /*2030*/  CALL.REL.NOINC `($__internal_0_$__cuda_sm20_div_rn_f64_full) ;  /* 0x0000000800747944 */ /* 0x000fea0003c00000 */
[----:B------:R-:W-:-:S07]  /*2040*/  IMAD.MOV.U32 R7, RZ, RZ, R5 ;  /* 0x000000ffff077224 */ /* 0x000fce00078e0005 */
.L_x_25:
[----:B------:R-:W-:Y:S05]  /*2050*/  BSYNC.RECONVERGENT B0 ;  /* 0x0000000000007941 */ /* 0x000fea0003800200 */
.L_x_24:
[----:B------:R-:W-:Y:S01]  /*2060*/  UIADD3 UR8, UPT, UPT, UR7, 0x1, URZ ;  /* 0x0000000107087890 */ /* 0x000fe2000fffe0ff */
[----:B------:R-:W-:Y:S01]  /*2070*/  IMAD.MOV.U32 R4, RZ, RZ, 0x1 ;  /* 0x00000001ff047424 */ /* 0x000fe200078e00ff */
[----:B------:R-:W-:Y:S01]  /*2080*/  DADD R16, R10, R6 ;  /* 0x000000000a107229 */ /* 0x000fe20000000006 */
[----:B------:R-:W-:Y:S01]  /*2090*/  BSSY.RECONVERGENT B0, `(.L_x_26) ;  /* 0x0000019000007945 */ /* 0x000fe20003800200 */
[----:B------:R-:W-:Y:S02]  /*20a0*/  DADD R30, R30, R14 ;  /* 0x000000001e1e7229 */ /* 0x000fe4000000000e */
[----:B------:R-:W-:Y:S02]  /*20b0*/  DFMA R28, R14, R14, R28 ;  /* 0x0000000e0e1c722b */ /* 0x000fe4000000001c */
[----:B------:R-:W-:Y:S01]  /*20c0*/  DADD R26, |R12|, R26 ;  /* 0x000000000c1a7229 */ /* 0x000fe2000000021a */
[----:B------:R-:W0:Y:S01]  /*20d0*/  I2F.F64.U32 R38, UR8 ;  /* 0x0000000800267d12 */ /* 0x000e220008201800 */
[----:B------:R-:W-:-:S08]  /*20e0*/  DADD R10, -R16, R14 ;  /* 0x00000000100a7229 */ /* 0x000fd0000000010e */
[----:B------:R-:W-:Y:S02]  /*20f0*/  DFMA R24, R2, R10, R24 ;  /* 0x0000000a0218722b */ /* 0x000fe40000000018 */
[----:B------:R-:W-:Y:S01]  /*2100*/  FSETP.GEU.AND P1, PT, |R11|, 6.5827683646048100446e-37, PT ;  /* 0x036000000b00780b */ /* 0x000fe20003f2e200 */
        /* <DEDUP_REMOVED lines=17> */
.L_x_27:
[----:B------:R-:W-:Y:S05]  /*2220*/  BSYNC.RECONVERGENT B0 ;  /* 0x0000000000007941 */ /* 0x000fea0003800200 */
.L_x_26:
[----:B------:R-:W0:Y:S01]  /*2230*/  I2F.F64.U32 R38, UR9 ;  /* 0x0000000900267d12 */ /* 0x000e220008201800 */
[----:B------:R-:W-:Y:S01]  /*2240*/  IMAD.MOV.U32 R2, RZ, RZ, 0x1 ;  /* 0x00000001ff027424 */ /* 0x000fe200078e00ff */
[----:B------:R-:W-:Y:S01]  /*2250*/  DADD R16, R16, R6 ;  /* 0x0000000010107229 */ /* 0x000fe20000000006 */
[----:B------:R-:W-:Y:S01]  /*2260*/  BSSY.RECONVERGENT B0, `(.L_x_28) ;  /* 0x0000018000007945 */ /* 0x000fe20003800200 */
[----:B------:R-:W-:Y:S02]  /*2270*/  DADD R30, R30, R14 ;  /* 0x000000001e1e7229 */ /* 0x000fe4000000000e */
        /* <DEDUP_REMOVED lines=22> */
.L_x_29:
[----:B------:R-:W-:Y:S05]  /*23e0*/  BSYNC.RECONVERGENT B0 ;  /* 0x0000000000007941 */ /* 0x000fea0003800200 */
.L_x_28:
[----:B------:R-:W-:Y:S01]  /*23f0*/  DADD R10, R16, R6 ;  /* 0x00000000100a7229 */ /* 0x000fe20000000006 */
[----:B------:R-:W-:Y:S01]  /*2400*/  UIADD3 UR6, UPT, UPT, UR6, 0x4, URZ ;  /* 0x0000000406067890 */ /* 0x000fe2000fffe0ff */
[----:B------:R-:W-:Y:S01]  /*2410*/  DADD R30, R30, R14 ;  /* 0x000000001e1e7229 */ /* 0x000fe2000000000e */
[----:B------:R-:W-:Y:S01]  /*2420*/  UIADD3 UR7, UPT, UPT, UR7, 0x4, URZ ;  /* 0x0000000407077890 */ /* 0x000fe2000fffe0ff */
[----:B------:R-:W-:Y:S01]  /*2430*/  DFMA R28, R14, R14, R28 ;  /* 0x0000000e0e1c722b */ /* 0x000fe2000000001c */
[----:B------:R-:W-:Y:S01]  /*2440*/  UISETP.NE.AND UP0, UPT, UR6, URZ, UPT ;  /* 0x000000ff0600728c */ /* 0x000fe2000bf05270 */
[----:B------:R-:W-:Y:S02]  /*2450*/  DADD R26, |R12|, R26 ;  /* 0x000000000c1a7229 */ /* 0x000fe4000000021a */
[----:B------:R-:W-:-:S08]  /*2460*/  DADD R4, -R10, R14 ;  /* 0x000000000a047229 */ /* 0x000fd0000000010e */
[----:B------:R-:W-:Y:S01]  /*2470*/  DFMA R24, R2, R4, R24 ;  /* 0x000000040218722b */ /* 0x000fe20000000018 */
[----:B------:R-:W-:Y:S10]  /*2480*/  BRA.U UP0, `(.L_x_30) ;  /* 0xfffffff900207547 */ /* 0x000ff4000b83ffff */
.L_x_21:
[----:B------:R-:W-:-:S09]  /*2490*/  UISETP.NE.AND UP0, UPT, UR5, URZ, UPT ;  /* 0x000000ff0500728c */ /* 0x000fd2000bf05270 */
[----:B------:R-:W-:Y:S05]  /*24a0*/  BRA.U !UP0, `(.L_x_9) ;  /* 0x00000001089c7547 */ /* 0x000fea000b800000 */
[----:B------:R-:W0:Y:S01]  /*24b0*/  LDC.64 R12, c[0x0][0x3d0] ;  /* 0x0000f400ff0c7b82 */ /* 0x000e220000000a00 */
[----:B------:R-:W0:Y:S01]  /*24c0*/  LDCU.64 UR6, c[0x0][0x3a8] ;  /* 0x00007500ff0677ac */ /* 0x000e220008000a00 */
[----:B------:R-:W1:Y:S06]  /*24d0*/  LDCU.64 UR8, c[0x0][0x3a8] ;  /* 0x00007500ff0877ac */ /* 0x000e6c0008000a00 */
[----:B------:R-:W2:Y:S01]  /*24e0*/  LDC.64 R2, c[0x0][0x3a8] ;  /* 0x0000ea00ff027b82 */ /* 0x000ea20000000a00 */
[----:B------:R-:W-:Y:S01]  /*24f0*/  UIADD3 UR5, UPT, UPT, -UR5, URZ, URZ ;  /* 0x000000ff05057290 */ /* 0x000fe2000fffe1ff */
[----:B01----:R-:W-:-:S11]  /*2500*/  DADD R12, -R12, UR6 ;  /* 0x000000060c0c7e29 */ /* 0x003fd60008000100 */
.L_x_33:
[----:B------:R-:W-:Y:S01]  /*2510*/  UIADD3 UR4, UPT, UPT, UR4, 0x1, URZ ;  /* 0x0000000104047890 */ /* 0x000fe2000fffe0ff */
        /* <DEDUP_REMOVED lines=22> */
.L_x_32:
[----:B------:R-:W-:Y:S05]  /*2680*/  BSYNC.RECONVERGENT B0 ;  /* 0x0000000000007941 */ /* 0x000fea0003800200 */
.L_x_31:
[----:B------:R-:W-:Y:S01]  /*2690*/  DADD R10, R6, R10 ;  /* 0x00000000060a7229 */ /* 0x000fe2000000000a */
[----:B------:R-:W-:Y:S01]  /*26a0*/  UIADD3 UR5, UPT, UPT, UR5, 0x1, URZ ;  /* 0x0000000105057890 */ /* 0x000fe2000fffe0ff */
[----:B--2---:R-:W-:Y:S02]  /*26b0*/  DADD R30, R30, R2 ;  /* 0x000000001e1e7229 */ /* 0x004fe40000000002 */
[----:B------:R-:W-:Y:S01]  /*26c0*/  DFMA R28, R2, R2, R28 ;  /* 0x00000002021c722b */ /* 0x000fe2000000001c */
[----:B------:R-:W-:Y:S01]  /*26d0*/  UISETP.NE.AND UP0, UPT, UR5, URZ, UPT ;  /* 0x000000ff0500728c */ /* 0x000fe2000bf05270 */
[----:B------:R-:W-:Y:S02]  /*26e0*/  DADD R26, |R12|, R26 ;  /* 0x000000000c1a7229 */ /* 0x000fe4000000021a */
[----:B------:R-:W-:-:S08]  /*26f0*/  DADD R4, -R10, R2 ;  /* 0x000000000a047229 */ /* 0x000fd00000000102 */
[----:B------:R-:W-:Y:S01]  /*2700*/  DFMA R24, R14, R4, R24 ;  /* 0x000000040e18722b */ /* 0x000fe20000000018 */
[----:B------:R-:W-:Y:S10]  /*2710*/  BRA.U UP0, `(.L_x_33) ;  /* 0xfffffffd007c7547 */ /* 0x000ff4000b83ffff */
.L_x_9:
[----:B------:R-:W1:Y:S01]  /*2720*/  LDCU UR4, c[0x0][0x3d8] ;  /* 0x00007b00ff0477ac */ /* 0x000e620008000800 */
[----:B------:R-:W-:Y:S01]  /*2730*/  IMAD.MOV.U32 R2, RZ, RZ, 0x1 ;  /* 0x00000001ff027424 */ /* 0x000fe200078e00ff */
[----:B------:R-:W-:Y:S01]  /*2740*/  BSSY.RECONVERGENT B0, `(.L_x_34) ;  /* 0x000001e000007945 */ /* 0x000fe20003800200 */
[----:B-1----:R-:W-:-:S09]  /*2750*/  UIADD3 UR4, UPT, UPT, UR4, -0x1, URZ ;  /* 0xffffffff04047890 */ /* 0x002fd2000fffe0ff */
[----:B------:R-:W1:Y:S02]  /*2760*/  I2F.F64.U32 R38, UR4 ;  /* 0x0000000400267d12 */ /* 0x000e640008201800 */
[----:B------:R-:W2:Y:S06]  /*2770*/  LDCU.128 UR4, c[0x0][0x380] ;  /* 0x00007000ff0477ac */ /* 0x000eac0008000c00 */
[----:B-1----:R-:W1:Y:S02]  /*2780*/  MUFU.RCP64H R3, R39 ;  /* 0x0000002700037308 */ /* 0x002e640000001800 */
[----:B-1----:R-:W-:-:S08]  /*2790*/  DFMA R4, -R38, R2, 1 ;  /* 0x3ff000002604742b */ /* 0x002fd00000000102 */
[----:B------:R-:W-:-:S08]  /*27a0*/  DFMA R4, R4, R4, R4 ;  /* 0x000000040404722b */ /* 0x000fd00000000004 */
[----:B------:R-:W-:-:S08]  /*27b0*/  DFMA R4, R2, R4, R2 ;  /* 0x000000040204722b */ /* 0x000fd00000000002 */
[----:B------:R-:W-:-:S08]  /*27c0*/  DFMA R2, -R38, R4, 1 ;  /* 0x3ff000002602742b */ /* 0x000fd00000000104 */
[----:B------:R-:W-:Y:S01]  /*27d0*/  DFMA R4, R4, R2, R4 ;  /* 0x000000020404722b */ /* 0x000fe20000000004 */
[----:B------:R-:W-:Y:S01]  /*27e0*/  IMAD.SHL.U32 R2, R0, 0x8, RZ ;  /* 0x0000000800027824 */ /* 0x000fe200078e00ff */
[----:B------:R-:W-:-:S04]  /*27f0*/  SHF.R.U32.HI R0, RZ, 0x1d, R0 ;  /* 0x0000001dff007819 */ /* 0x000fc80000011600 */
[C---:B--2---:R-:W-:Y:S02]  /*2800*/  IADD3 R10, P0, PT, R2.reuse, UR4, RZ ;  /* 0x00000004020a7c10 */ /* 0x044fe4000ff1e0ff */
[----:B------:R-:W-:Y:S01]  /*2810*/  DMUL R6, R4, R24 ;  /* 0x0000001804067228 */ /* 0x000fe20000000000 */
[----:B0-----:R-:W-:Y:S02]  /*2820*/  IADD3 R12, P1, PT, R2, UR6, RZ ;  /* 0x00000006020c7c10 */ /* 0x001fe4000ff3e0ff */
[C---:B------:R-:W-:Y:S02]  /*2830*/  IADD3.X R11, PT, PT, R0.reuse, UR5, RZ, P0, !PT ;  /* 0x00000005000b7c10 */ /* 0x040fe400087fe4ff */
[----:B------:R-:W-:Y:S02]  /*2840*/  IADD3.X R13, PT, PT, R0, UR7, RZ, P1, !PT ;  /* 0x00000007000d7c10 */ /* 0x000fe40008ffe4ff */
[----:B------:R-:W-:Y:S01]  /*2850*/  FSETP.GEU.AND P1, PT, |R25|, 6.5827683646048100446e-37, PT ;  /* 0x036000001900780b */ /* 0x000fe20003f2e200 */
[----:B------:R-:W-:Y:S01]  /*2860*/  DFMA R8, -R38, R6, R24 ;  /* 0x000000062608722b */ /* 0x000fe20000000118 */
[----:B------:R0:W-:Y:S04]  /*2870*/  STG.E.64 desc[UR10][R10.64], R30 ;  /* 0x0000001e0a007986 */ /* 0x0001e8000c101b0a */
[----:B------:R0:W-:Y:S03]  /*2880*/  STG.E.64 desc[UR10][R12.64], R28 ;  /* 0x0000001c0c007986 */ /* 0x0001e6000c101b0a */
[----:B------:R-:W-:-:S10]  /*2890*/  DFMA R6, R4, R8, R6 ;  /* 0x000000080406722b */ /* 0x000fd40000000006 */
[----:B------:R-:W-:-:S05]  /*28a0*/  FFMA R3, RZ, R39, R7 ;  /* 0x00000027ff037223 */ /* 0x000fca0000000007 */
[----:B------:R-:W-:-:S13]  /*28b0*/  FSETP.GT.AND P0, PT, |R3|, 1.469367938527859385e-39, PT ;  /* 0x001000000300780b */ /* 0x000fda0003f04200 */
[----:B0-----:R-:W-:Y:S05]  /*28c0*/  @P0 BRA P1, `(.L_x_35) ;  /* 0x0000000000140947 */ /* 0x001fea0000800000 */
[----:B------:R-:W-:Y:S01]  /*28d0*/  IMAD.MOV.U32 R40, RZ, RZ, R24 ;  /* 0x000000ffff287224 */ /* 0x000fe200078e0018 */
[----:B------:R-:W-:Y:S01]  /*28e0*/  MOV R4, 0x2910 ;  /* 0x0000291000047802 */ /* 0x000fe20000000f00 */
[----:B------:R-:W-:-:S07]  /*28f0*/  IMAD.MOV.U32 R41, RZ, RZ, R25 ;  /* 0x000000ffff297224 */ /* 0x000fce00078e0019 */
[----:B------:R-:W-:Y:S05]  /*2900*/  CALL.REL.NOINC `($__internal_0_$__cuda_sm20_div_rn_f64_full) ;  /* 0x0000000000407944 */ /* 0x000fea0003c00000 */
[----:B------:R-:W-:-:S07]  /*2910*/  IMAD.MOV.U32 R7, RZ, RZ, R5 ;  /* 0x000000ffff077224 */ /* 0x000fce00078e0005 */
.L_x_35:
[----:B------:R-:W-:Y:S05]  /*2920*/  BSYNC.RECONVERGENT B0 ;  /* 0x0000000000007941 */ /* 0x000fea0003800200 */
.L_x_34:
[----:B------:R-:W0:Y:S01]  /*2930*/  LDCU UR6, c[0x0][0x3d8] ;  /* 0x00007b00ff0677ac */ /* 0x000e220008000800 */
[----:B------:R-:W1:Y:S01]  /*2940*/  LDCU.64 UR4, c[0x0][0x3a0] ;  /* 0x00007400ff0477ac */ /* 0x000e620008000a00 */
[----:B------:R-:W2:Y:S01]  /*2950*/  LDCU.128 UR12, c[0x0][0x390] ;  /* 0x00007200ff0c77ac */ /* 0x000ea20008000c00 */
[----:B0-----:R-:W0:Y:S01]  /*2960*/  I2F.F64.U32 R4, UR6 ;  /* 0x0000000600047d12 */ /* 0x001e220008201800 */
[C---:B-1----:R-:W-:Y:S02]  /*2970*/  IADD3 R8, P0, PT, R2.reuse, UR4, RZ ;  /* 0x0000000402087c10 */ /* 0x042fe4000ff1e0ff */
[C---:B--2---:R-:W-:Y:S02]  /*2980*/  IADD3 R10, P1, PT, R2.reuse, UR14, RZ ;  /* 0x0000000e020a7c10 */ /* 0x044fe4000ff3e0ff */
[----:B------:R-:W-:Y:S02]  /*2990*/  IADD3 R2, P2, PT, R2, UR12, RZ ;  /* 0x0000000c02027c10 */ /* 0x000fe4000ff5e0ff */
[----:B------:R-:W-:-:S02]  /*29a0*/  IADD3.X R9, PT, PT, R0, UR5, RZ, P0, !PT ;  /* 0x0000000500097c10 */ /* 0x000fc400087fe4ff */
[C---:B------:R-:W-:Y:S02]  /*29b0*/  IADD3.X R11, PT, PT, R0.reuse, UR15, RZ, P1, !PT ;  /* 0x0000000f000b7c10 */ /* 0x040fe40008ffe4ff */
[----:B------:R-:W-:Y:S01]  /*29c0*/  IADD3.X R3, PT, PT, R0, UR13, RZ, P2, !PT ;  /* 0x0000000d00037c10 */ /* 0x000fe200097fe4ff */
[----:B------:R-:W-:Y:S04]  /*29d0*/  STG.E.64 desc[UR10][R8.64], R6 ;  /* 0x0000000608007986 */ /* 0x000fe8000c101b0a */
[----:B------:R-:W-:Y:S04]  /*29e0*/  STG.E.64 desc[UR10][R10.64], R26 ;  /* 0x0000001a0a007986 */ /* 0x000fe8000c101b0a */
[----:B0-----:R-:W-:Y:S01]  /*29f0*/  STG.E.64 desc[UR10][R2.64], R4 ;  /* 0x0000000402007986 */ /* 0x001fe2000c101b0a */
[----:B------:R-:W-:Y:S05]  /*2a00*/  EXIT ;  /* 0x000000000000794d */ /* 0x000fea0003800000 */
        .weak           $__internal_0_$__cuda_sm20_div_rn_f64_full
        .type           $__internal_0_$__cuda_sm20_div_rn_f64_full,@function
        .size           $__internal_0_$__cuda_sm20_div_rn_f64_full,($__internal_1_$__cuda_sm20_dsqrt_rn_f64_mediumpath_v1 - $__internal_0_$__cuda_sm20_div_rn_f64_full)
$__internal_0_$__cuda_sm20_div_rn_f64_full:
[C---:B------:R-:W-:Y:S01]  /*2a10*/  FSETP.GEU.AND P0, PT, |R39|.reuse, 1.469367938527859385e-39, PT ;  /* 0x001000002700780b */ /* 0x040fe20003f0e200 */
[----:B------:R-:W-:Y:S01]  /*2a20*/  IMAD.MOV.U32 R44, RZ, RZ, 0x1 ;  /* 0x00000001ff2c7424 */ /* 0x000fe200078e00ff */
[----:B------:R-:W-:Y:S01]  /*2a30*/  LOP3.LUT R36, R39, 0x800fffff, RZ, 0xc0, !PT ;  /* 0x800fffff27247812 */ /* 0x000fe200078ec0ff */
[----:B------:R-:W-:Y:S01]  /*2a40*/  BSSY.RECONVERGENT B1, `(.L_x_36) ;  /* 0x0000059000017945 */ /* 0x000fe20003800200 */
[C---:B------:R-:W-:Y:S02]  /*2a50*/  FSETP.GEU.AND P2, PT, |R41|.reuse, 1.469367938527859385e-39, PT ;  /* 0x001000002900780b */ /* 0x040fe40003f4e200 */
[----:B------:R-:W-:Y:S01]  /*2a60*/  LOP3.LUT R37, R36, 0x3ff00000, RZ, 0xfc, !PT ;  /* 0x3ff0000024257812 */ /* 0x000fe200078efcff */
[----:B------:R-:W-:Y:S01]  /*2a70*/  IMAD.MOV.U32 R36, RZ, RZ, R38 ;  /* 0x000000ffff247224 */ /* 0x000fe200078e0026 */
[----:B------:R-:W-:Y:S02]  /*2a80*/  LOP3.LUT R5, R41, 0x7ff00000, RZ, 0xc0, !PT ;  /* 0x7ff0000029057812 */ /* 0x000fe400078ec0ff */
[----:B------:R-:W-:-:S03]  /*2a90*/  LOP3.LUT R8, R39, 0x7ff00000, RZ, 0xc0, !PT ;  /* 0x7ff0000027087812 */ /* 0x000fc600078ec0ff */
[----:B------:R-:W-:Y:S01]  /*2aa0*/  @!P0 DMUL R36, R38, 8.98846567431157953865e+307 ;  /* 0x7fe0000026248828 */ /* 0x000fe20000000000 */
[----:B------:R-:W-:-:S03]  /*2ab0*/  ISETP.GE.U32.AND P1, PT, R5, R8, PT ;  /* 0x000000080500720c */ /* 0x000fc60003f26070 */
[----:B------:R-:W-:Y:S01]  /*2ac0*/  @!P2 LOP3.LUT R6, R39, 0x7ff00000, RZ, 0xc0, !PT ;  /* 0x7ff000002706a812 */ /* 0x000fe200078ec0ff */
[----:B------:R-:W-:Y:S01]  /*2ad0*/  @!P2 IMAD.MOV.U32 R50, RZ, RZ, RZ ;  /* 0x000000ffff32a224 */ /* 0x000fe200078e00ff */
[----:B------:R-:W0:Y:S02]  /*2ae0*/  MUFU.RCP64H R45, R37 ;  /* 0x00000025002d7308 */ /* 0x000e240000001800 */
[----:B------:R-:W-:Y:S01]  /*2af0*/  @!P2 ISETP.GE.U32.AND P3, PT, R5, R6, PT ;  /* 0x000000060500a20c */ /* 0x000fe20003f66070 */
[----:B------:R-:W-:Y:S01]  /*2b00*/  IMAD.MOV.U32 R6, RZ, RZ, 0x1ca00000 ;  /* 0x1ca00000ff067424 */ /* 0x000fe200078e00ff */
[----:B------:R-:W-:-:S04]  /*2b10*/  @!P0 LOP3.LUT R8, R37, 0x7ff00000, RZ, 0xc0, !PT ;  /* 0x7ff0000025088812 */ /* 0x000fc800078ec0ff */
[C---:B------:R-:W-:Y:S02]  /*2b20*/  @!P2 SEL R7, R6.reuse, 0x63400000, !P3 ;  /* 0x634000000607a807 */ /* 0x040fe40005800000 */
[----:B------:R-:W-:Y:S02]  /*2b30*/  SEL R9, R6, 0x63400000, !P1 ;  /* 0x6340000006097807 */ /* 0x000fe40004800000 */
[----:B------:R-:W-:-:S04]  /*2b40*/  @!P2 LOP3.LUT R7, R7, 0x80000000, R41, 0xf8, !PT ;  /* 0x800000000707a812 */ /* 0x000fc800078ef829 */
[----:B------:R-:W-:Y:S01]  /*2b50*/  @!P2 LOP3.LUT R51, R7, 0x100000, RZ, 0xfc, !PT ;  /* 0x001000000733a812 */ /* 0x000fe200078efcff */
[----:B0-----:R-:W-:Y:S01]  /*2b60*/  DFMA R48, R44, -R36, 1 ;  /* 0x3ff000002c30742b */ /* 0x001fe20000000824 */
[----:B------:R-:W-:-:S07]  /*2b70*/  IMAD.MOV.U32 R7, RZ, RZ, R5 ;  /* 0x000000ffff077224 */ /* 0x000fce00078e0005 */
[----:B------:R-:W-:-:S08]  /*2b80*/  DFMA R48, R48, R48, R48 ;  /* 0x000000303030722b */ /* 0x000fd00000000030 */
[----:B------:R-:W-:Y:S01]  /*2b90*/  DFMA R48, R44, R48, R44 ;  /* 0x000000302c30722b */ /* 0x000fe2000000002c */
[----:B------:R-:W-:Y:S01]  /*2ba0*/  LOP3.LUT R45, R9, 0x800fffff, R41, 0xf8, !PT ;  /* 0x800fffff092d7812 */ /* 0x000fe200078ef829 */
[----:B------:R-:W-:-:S06]  /*2bb0*/  IMAD.MOV.U32 R44, RZ, RZ, R40 ;  /* 0x000000ffff2c7224 */ /* 0x000fcc00078e0028 */
[----:B------:R-:W-:Y:S02]  /*2bc0*/  DFMA R46, R48, -R36, 1 ;  /* 0x3ff00000302e742b */ /* 0x000fe40000000824 */
[----:B------:R-:W-:-:S06]  /*2bd0*/  @!P2 DFMA R44, R44, 2, -R50 ;  /* 0x400000002c2ca82b */ /* 0x000fcc0000000832 */
[----:B------:R-:W-:-:S04]  /*2be0*/  DFMA R48, R48, R46, R48 ;  /* 0x0000002e3030722b */ /* 0x000fc80000000030 */
[----:B------:R-:W-:-:S04]  /*2bf0*/  @!P2 LOP3.LUT R7, R45, 0x7ff00000, RZ, 0xc0, !PT ;  /* 0x7ff000002d07a812 */ /* 0x000fc800078ec0ff */
[----:B------:R-:W-:Y:S01]  /*2c00*/  DMUL R46, R48, R44 ;  /* 0x0000002c302e7228 */ /* 0x000fe20000000000 */
[----:B------:R-:W-:-:S05]  /*2c10*/  VIADD R9, R7, 0xffffffff ;  /* 0xffffffff07097836 */ /* 0x000fca0000000000 */
[----:B------:R-:W-:Y:S01]  /*2c20*/  ISETP.GT.U32.AND P0, PT, R9, 0x7feffffe, PT ;  /* 0x7feffffe0900780c */ /* 0x000fe20003f04070 */
[----:B------:R-:W-:Y:S01]  /*2c30*/  VIADD R9, R8, 0xffffffff ;  /* 0xffffffff08097836 */ /* 0x000fe20000000000 */
[----:B------:R-:W-:-:S04]  /*2c40*/  DFMA R50, R46, -R36, R44 ;  /* 0x800000242e32722b */ /* 0x000fc8000000002c */
[----:B------:R-:W-:-:S04]  /*2c50*/  ISETP.GT.U32.OR P0, PT, R9, 0x7feffffe, P0 ;  /* 0x7feffffe0900780c */ /* 0x000fc80000704470 */
[----:B------:R-:W-:-:S09]  /*2c60*/  DFMA R46, R48, R50, R46 ;  /* 0x00000032302e722b */ /* 0x000fd2000000002e */
[----:B------:R-:W-:Y:S05]  /*2c70*/  @P0 BRA `(.L_x_37) ;  /* 0x0000000000740947 */ /* 0x000fea0003800000 */
[----:B------:R-:W-:-:S04]  /*2c80*/  LOP3.LUT R8, R39, 0x7ff00000, RZ, 0xc0, !PT ;  /* 0x7ff0000027087812 */ /* 0x000fc800078ec0ff */
[CC--:B------:R-:W-:Y:S02]  /*2c90*/  VIADDMNMX R7, R5.reuse, -R8.reuse, 0xb9600000, !PT ;  /* 0xb960000005077446 */ /* 0x0c0fe40007800908 */
[----:B------:R-:W-:Y:S01]  /*2ca0*/  ISETP.GE.U32.AND P0, PT, R5, R8, PT ;  /* 0x000000080500720c */ /* 0x000fe20003f06070 */
[----:B------:R-:W-:Y:S01]  /*2cb0*/  IMAD.MOV.U32 R8, RZ, RZ, RZ ;  /* 0x000000ffff087224 */ /* 0x000fe200078e00ff */
[----:B------:R-:W-:Y:S02]  /*2cc0*/  VIMNMX R7, PT, PT, R7, 0x46a00000, PT ;  /* 0x46a0000007077848 */ /* 0x000fe40003fe0100 */
[----:B------:R-:W-:-:S05]  /*2cd0*/  SEL R6, R6, 0x63400000, !P0 ;  /* 0x6340000006067807 */ /* 0x000fca0004000000 */
[----:B------:R-:W-:-:S04]  /*2ce0*/  IMAD.IADD R6, R7, 0x1, -R6 ;  /* 0x0000000107067824 */ /* 0x000fc800078e0a06 */
[----:B------:R-:W-:-:S06]  /*2cf0*/  VIADD R9, R6, 0x7fe00000 ;  /* 0x7fe0000006097836 */ /* 0x000fcc0000000000 */
[----:B------:R-:W-:-:S10]  /*2d00*/  DMUL R48, R46, R8 ;  /* 0x000000082e307228 */ /* 0x000fd40000000000 */
[----:B------:R-:W-:-:S13]  /*2d10*/  FSETP.GTU.AND P0, PT, |R49|, 1.469367938527859385e-39, PT ;  /* 0x001000003100780b */ /* 0x000fda0003f0c200 */
[----:B------:R-:W-:Y:S05]  /*2d20*/  @P0 BRA `(.L_x_38) ;  /* 0x0000000000a80947 */ /* 0x000fea0003800000 */
[----:B------:R-:W-:-:S06]  /*2d30*/  DFMA R36, R46, -R36, R44 ;  /* 0x800000242e24722b */ /* 0x000fcc000000002c */
[----:B------:R-:W-:-:S04]  /*2d40*/  IMAD.MOV.U32 R36, RZ, RZ, RZ ;  /* 0x000000ffff247224 */ /* 0x000fc800078e00ff */
[C---:B------:R-:W-:Y:S02]  /*2d50*/  FSETP.NEU.AND P0, PT, R37.reuse, RZ, PT ;  /* 0x000000ff2500720b */ /* 0x040fe40003f0d000 */
[----:B------:R-:W-:-:S04]  /*2d60*/  LOP3.LUT R38, R37, 0x80000000, R39, 0x48, !PT ;  /* 0x8000000025267812 */ /* 0x000fc800078e4827 */
[----:B------:R-:W-:-:S07]  /*2d70*/  LOP3.LUT R37, R38, R9, RZ, 0xfc, !PT ;  /* 0x0000000926257212 */ /* 0x000fce00078efcff */
[----:B------:R-:W-:Y:S05]  /*2d80*/  @!P0 BRA `(.L_x_38) ;  /* 0x0000000000908947 */ /* 0x000fea0003800000 */
[----:B------:R-:W-:Y:S01]  /*2d90*/  IMAD.MOV R9, RZ, RZ, -R6 ;  /* 0x000000ffff097224 */ /* 0x000fe200078e0a06 */
[----:B------:R-:W-:Y:S01]  /*2da0*/  IADD3 R6, PT, PT, -R6, -0x43300000, RZ ;  /* 0xbcd0000006067810 */ /* 0x000fe20007ffe1ff */
[----:B------:R-:W-:-:S06]  /*2db0*/  IMAD.MOV.U32 R8, RZ, RZ, RZ ;  /* 0x000000ffff087224 */ /* 0x000fcc00078e00ff */
[----:B------:R-:W-:Y:S02]  /*2dc0*/  DFMA R8, R48, -R8, R46 ;  /* 0x800000083008722b */ /* 0x000fe4000000002e */
[----:B------:R-:W-:-:S08]  /*2dd0*/  DMUL.RP R46, R46, R36 ;  /* 0x000000242e2e7228 */ /* 0x000fd00000008000 */
[----:B------:R-:W-:Y:S02]  /*2de0*/  FSETP.NEU.AND P0, PT, |R9|, R6, PT ;  /* 0x000000060900720b */ /* 0x000fe40003f0d200 */
[----:B------:R-:W-:Y:S02]  /*2df0*/  LOP3.LUT R38, R47, R38, RZ, 0x3c, !PT ;  /* 0x000000262f267212 */ /* 0x000fe400078e3cff */
[----:B------:R-:W-:Y:S02]  /*2e00*/  FSEL R6, R46, R48, !P0 ;  /* 0x000000302e067208 */ /* 0x000fe40004000000 */
[----:B------:R-:W-:-:S03]  /*2e10*/  FSEL R7, R38, R49, !P0 ;  /* 0x0000003126077208 */ /* 0x000fc60004000000 */
[----:B------:R-:W-:Y:S02]  /*2e20*/  IMAD.MOV.U32 R48, RZ, RZ, R6 ;  /* 0x000000ffff307224 */ /* 0x000fe400078e0006 */
[----:B------:R-:W-:Y:S01]  /*2e30*/  IMAD.MOV.U32 R49, RZ, RZ, R7 ;  /* 0x000000ffff317224 */ /* 0x000fe200078e0007 */
[----:B------:R-:W-:Y:S06]  /*2e40*/  BRA `(.L_x_38) ;  /* 0x0000000000607947 */ /* 0x000fec0003800000 */
.L_x_37:
[----:B------:R-:W-:-:S14]  /*2e50*/  DSETP.NAN.AND P0, PT, R40, R40, PT ;  /* 0x000000282800722a */ /* 0x000fdc0003f08000 */
[----:B------:R-:W-:Y:S05]  /*2e60*/  @P0 BRA `(.L_x_39) ;  /* 0x00000000004c0947 */ /* 0x000fea0003800000 */
[----:B------:R-:W-:-:S14]  /*2e70*/  DSETP.NAN.AND P0, PT, R38, R38, PT ;  /* 0x000000262600722a */ /* 0x000fdc0003f08000 */
[----:B------:R-:W-:Y:S05]  /*2e80*/  @P0 BRA `(.L_x_40) ;  /* 0x0000000000340947 */ /* 0x000fea0003800000 */
[----:B------:R-:W-:Y:S01]  /*2e90*/  ISETP.NE.AND P0, PT, R7, R8, PT ;  /* 0x000000080700720c */ /* 0x000fe20003f05270 */
[----:B------:R-:W-:Y:S02]  /*2ea0*/  IMAD.MOV.U32 R48, RZ, RZ, 0x0 ;  /* 0x00000000ff307424 */ /* 0x000fe400078e00ff */
[----:B------:R-:W-:-:S10]  /*2eb0*/  IMAD.MOV.U32 R49, RZ, RZ, -0x80000 ;  /* 0xfff80000ff317424 */ /* 0x000fd400078e00ff */
[----:B------:R-:W-:Y:S05]  /*2ec0*/  @!P0 BRA `(.L_x_38) ;  /* 0x0000000000408947 */ /* 0x000fea0003800000 */
[----:B------:R-:W-:Y:S02]  /*2ed0*/  ISETP.NE.AND P0, PT, R7, 0x7ff00000, PT ;  /* 0x7ff000000700780c */ /* 0x000fe40003f05270 */
[----:B------:R-:W-:Y:S02]  /*2ee0*/  LOP3.LUT R39, R41, 0x80000000, R39, 0x48, !PT ;  /* 0x8000000029277812 */ /* 0x000fe400078e4827 */
[----:B------:R-:W-:-:S13]  /*2ef0*/  ISETP.EQ.OR P0, PT, R8, RZ, !P0 ;  /* 0x000000ff0800720c */ /* 0x000fda0004702670 */
[----:B------:R-:W-:Y:S01]  /*2f00*/  @P0 LOP3.LUT R5, R39, 0x7ff00000, RZ, 0xfc, !PT ;  /* 0x7ff0000027050812 */ /* 0x000fe200078efcff */
[----:B------:R-:W-:Y:S02]  /*2f10*/  @!P0 IMAD.MOV.U32 R48, RZ, RZ, RZ ;  /* 0x000000ffff308224 */ /* 0x000fe400078e00ff */
[----:B------:R-:W-:Y:S02]  /*2f20*/  @!P0 IMAD.MOV.U32 R49, RZ, RZ, R39 ;  /* 0x000000ffff318224 */ /* 0x000fe400078e0027 */
[----:B------:R-:W-:Y:S02]  /*2f30*/  @P0 IMAD.MOV.U32 R48, RZ, RZ, RZ ;  /* 0x000000ffff300224 */ /* 0x000fe400078e00ff */
[----:B------:R-:W-:Y:S01]  /*2f40*/  @P0 IMAD.MOV.U32 R49, RZ, RZ, R5 ;  /* 0x000000ffff310224 */ /* 0x000fe200078e0005 */
[----:B------:R-:W-:Y:S06]  /*2f50*/  BRA `(.L_x_38) ;  /* 0x00000000001c7947 */ /* 0x000fec0003800000 */
.L_x_40:
[----:B------:R-:W-:Y:S01]  /*2f60*/  LOP3.LUT R5, R39, 0x80000, RZ, 0xfc, !PT ;  /* 0x0008000027057812 */ /* 0x000fe200078efcff */
[----:B------:R-:W-:-:S04]  /*2f70*/  IMAD.MOV.U32 R48, RZ, RZ, R38 ;  /* 0x000000ffff307224 */ /* 0x000fc800078e0026 */
[----:B------:R-:W-:Y:S01]  /*2f80*/  IMAD.MOV.U32 R49, RZ, RZ, R5 ;  /* 0x000000ffff317224 */ /* 0x000fe200078e0005 */
[----:B------:R-:W-:Y:S06]  /*2f90*/  BRA `(.L_x_38) ;  /* 0x00000000000c7947 */ /* 0x000fec0003800000 */
.L_x_39:
[----:B------:R-:W-:Y:S01]  /*2fa0*/  LOP3.LUT R5, R41, 0x80000, RZ, 0xfc, !PT ;  /* 0x0008000029057812 */ /* 0x000fe200078efcff */
[----:B------:R-:W-:-:S04]  /*2fb0*/  IMAD.MOV.U32 R48, RZ, RZ, R40 ;  /* 0x000000ffff307224 */ /* 0x000fc800078e0028 */
[----:B------:R-:W-:-:S07]  /*2fc0*/  IMAD.MOV.U32 R49, RZ, RZ, R5 ;  /* 0x000000ffff317224 */ /* 0x000fce00078e0005 */
.L_x_38:
[----:B------:R-:W-:Y:S05]  /*2fd0*/  BSYNC.RECONVERGENT B1 ;  /* 0x0000000000017941 */ /* 0x000fea0003800200 */
.L_x_36:
[----:B------:R-:W-:Y:S02]  /*2fe0*/  IMAD.MOV.U32 R8, RZ, RZ, R4 ;  /* 0x000000ffff087224 */ /* 0x000fe400078e0004 */
[----:B------:R-:W-:Y:S02]  /*2ff0*/  IMAD.MOV.U32 R9, RZ, RZ, 0x0 ;  /* 0x00000000ff097424 */ /* 0x000fe400078e00ff */
[----:B------:R-:W-:Y:S02]  /*3000*/  IMAD.MOV.U32 R6, RZ, RZ, R48 ;  /* 0x000000ffff067224 */ /* 0x000fe400078e0030 */
[----:B------:R-:W-:Y:S01]  /*3010*/  IMAD.MOV.U32 R5, RZ, RZ, R49 ;  /* 0x000000ffff057224 */ /* 0x000fe200078e0031 */
[----:B------:R-:W-:Y:S06]  /*3020*/  RET.REL.NODEC R8 `(_Z10WeakStrongPdS_S_S_S_ddddddjjdP17curandStateXORWOW) ;  /* 0xffffffcc08f47950 */ /* 0x000fec0003c3ffff */
        .weak           $__internal_1_$__cuda_sm20_dsqrt_rn_f64_mediumpath_v1
        .type           $__internal_1_$__cuda_sm20_dsqrt_rn_f64_mediumpath_v1,@function
        .size           $__internal_1_$__cuda_sm20_dsqrt_rn_f64_mediumpath_v1,($__internal_2_$__cuda_sm20_sqrt_rn_f32_slowpath - $__internal_1_$__cuda_sm20_dsqrt_rn_f64_mediumpath_v1)
$__internal_1_$__cuda_sm20_dsqrt_rn_f64_mediumpath_v1:
[----:B------:R-:W-:Y:S01]  /*3030*/  ISETP.GE.U32.AND P0, PT, R6, -0x3400000, PT ;  /* 0xfcc000000600780c */ /* 0x000fe20003f06070 */
[----:B------:R-:W-:Y:S01]  /*3040*/  BSSY.RECONVERGENT B1, `(.L_x_41) ;  /* 0x0000028000017945 */ /* 0x000fe20003800200 */
[----:B------:R-:W-:Y:S02]  /*3050*/  IMAD.MOV.U32 R13, RZ, RZ, R9 ;  /* 0x000000ffff0d7224 */ /* 0x000fe400078e0009 */
[----:B------:R-:W-:Y:S02]  /*3060*/  IMAD.MOV.U32 R8, RZ, RZ, R5 ;  /* 0x000000ffff087224 */ /* 0x000fe400078e0005 */
[----:B------:R-:W-:Y:S02]  /*3070*/  IMAD.MOV.U32 R9, RZ, RZ, R18 ;  /* 0x000000ffff097224 */ /* 0x000fe400078e0012 */
[----:B------:R-:W-:Y:S02]  /*3080*/  IMAD.MOV.U32 R6, RZ, RZ, R16 ;  /* 0x000000ffff067224 */ /* 0x000fe400078e0010 */
[----:B------:R-:W-:-:S03]  /*3090*/  IMAD.MOV.U32 R7, RZ, RZ, R17 ;  /* 0x000000ffff077224 */ /* 0x000fc600078e0011 */
[----:B------:R-:W-:Y:S05]  /*30a0*/  @!P0 BRA `(.L_x_42) ;  /* 0x0000000000208947 */ /* 0x000fea0003800000 */
[----:B------:R-:W-:-:S10]  /*30b0*/  DFMA.RM R6, R6, R12, R14 ;  /* 0x0000000c0606722b */ /* 0x000fd4000000400e */
[----:B------:R-:W-:-:S05]  /*30c0*/  IADD3 R12, P0, PT, R6, 0x1, RZ ;  /* 0x00000001060c7810 */ /* 0x000fca0007f1e0ff */
[----:B------:R-:W-:-:S06]  /*30d0*/  IMAD.X R13, RZ, RZ, R7, P0 ;  /* 0x000000ffff0d7224 */ /* 0x000fcc00000e0607 */
[----:B------:R-:W-:-:S08]  /*30e0*/  DFMA.RP R8, -R6, R12, R8 ;  /* 0x0000000c0608722b */ /* 0x000fd00000008108 */
[----:B------:R-:W-:-:S06]  /*30f0*/  DSETP.GT.AND P0, PT, R8, RZ, PT ;  /* 0x000000ff0800722a */ /* 0x000fcc0003f04000 */
[----:B------:R-:W-:Y:S02]  /*3100*/  FSEL R6, R12, R6, P0 ;  /* 0x000000060c067208 */ /* 0x000fe40000000000 */
[----:B------:R-:W-:Y:S01]  /*3110*/  FSEL R7, R13, R7, P0 ;  /* 0x000000070d077208 */ /* 0x000fe20000000000 */
[----:B------:R-:W-:Y:S06]  /*3120*/  BRA `(.L_x_43) ;  /* 0x0000000000647947 */ /* 0x000fec0003800000 */
.L_x_42:
[----:B------:R-:W-:-:S14]  /*3130*/  DSETP.NE.AND P0, PT, R8, RZ, PT ;  /* 0x000000ff0800722a */ /* 0x000fdc0003f05000 */
[----:B------:R-:W-:Y:S05]  /*3140*/  @!P0 BRA `(.L_x_44) ;  /* 0x0000000000588947 */ /* 0x000fea0003800000 */
[----:B------:R-:W-:-:S13]  /*3150*/  ISETP.GE.AND P0, PT, R9, RZ, PT ;  /* 0x000000ff0900720c */ /* 0x000fda0003f06270 */
[----:B------:R-:W-:Y:S02]  /*3160*/  @!P0 IMAD.MOV.U32 R6, RZ, RZ, 0x0 ;  /* 0x00000000ff068424 */ /* 0x000fe400078e00ff */
[----:B------:R-:W-:Y:S01]  /*3170*/  @!P0 IMAD.MOV.U32 R7, RZ, RZ, -0x80000 ;  /* 0xfff80000ff078424 */ /* 0x000fe200078e00ff */
[----:B------:R-:W-:Y:S06]  /*3180*/  @!P0 BRA `(.L_x_43) ;  /* 0x00000000004c8947 */ /* 0x000fec0003800000 */
[----:B------:R-:W-:-:S13]  /*3190*/  ISETP.GT.AND P0, PT, R9, 0x7fefffff, PT ;  /* 0x7fefffff0900780c */ /* 0x000fda0003f04270 */
[----:B------:R-:W-:Y:S05]  /*31a0*/  @P0 BRA `(.L_x_44) ;  /* 0x0000000000400947 */ /* 0x000fea0003800000 */
[----:B------:R-:W-:Y:S01]  /*31b0*/  DMUL R6, R8, 8.11296384146066816958e+31 ;  /* 0x4690000008067828 */ /* 0x000fe20000000000 */
[----:B------:R-:W-:Y:S02]  /*31c0*/  IMAD.MOV.U32 R14, RZ, RZ, 0x0 ;  /* 0x00000000ff0e7424 */ /* 0x000fe400078e00ff */
[----:B------:R-:W-:Y:S02]  /*31d0*/  IMAD.MOV.U32 R8, RZ, RZ, RZ ;  /* 0x000000ffff087224 */ /* 0x000fe400078e00ff */
[----:B------:R-:W-:Y:S01]  /*31e0*/  IMAD.MOV.U32 R15, RZ, RZ, 0x3fd80000 ;  /* 0x3fd80000ff0f7424 */ /* 0x000fe200078e00ff */
[----:B------:R-:W0:Y:S03]  /*31f0*/  MUFU.RSQ64H R9, R7 ;  /* 0x0000000700097308 */ /* 0x000e260000001c00 */
[----:B0-----:R-:W-:-:S08]  /*3200*/  DMUL R12, R8, R8 ;  /* 0x00000008080c7228 */ /* 0x001fd00000000000 */
[----:B------:R-:W-:-:S08]  /*3210*/  DFMA R12, R6, -R12, 1 ;  /* 0x3ff00000060c742b */ /* 0x000fd0000000080c */
[----:B------:R-:W-:Y:S02]  /*3220*/  DFMA R14, R12, R14, 0.5 ;  /* 0x3fe000000c0e742b */ /* 0x000fe4000000000e */
[----:B------:R-:W-:-:S08]  /*3230*/  DMUL R12, R8, R12 ;  /* 0x0000000c080c7228 */ /* 0x000fd00000000000 */
[----:B------:R-:W-:-:S08]  /*3240*/  DFMA R12, R14, R12, R8 ;  /* 0x0000000c0e0c722b */ /* 0x000fd00000000008 */
[----:B------:R-:W-:Y:S02]  /*3250*/  DMUL R8, R6, R12 ;  /* 0x0000000c06087228 */ /* 0x000fe40000000000 */
[----:B------:R-:W-:-:S06]  /*3260*/  VIADD R13, R13, 0xfff00000 ;  /* 0xfff000000d0d7836 */ /* 0x000fcc0000000000 */
[----:B------:R-:W-:-:S08]  /*3270*/  DFMA R14, R8, -R8, R6 ;  /* 0x80000008080e722b */ /* 0x000fd00000000006 */
[----:B------:R-:W-:-:S10]  /*3280*/  DFMA R6, R12, R14, R8 ;  /* 0x0000000e0c06722b */ /* 0x000fd40000000008 */
[----:B------:R-:W-:Y:S01]  /*3290*/  VIADD R7, R7, 0xfcb00000 ;  /* 0xfcb0000007077836 */ /* 0x000fe20000000000 */
[----:B------:R-:W-:Y:S06]  /*32a0*/  BRA `(.L_x_43) ;  /* 0x0000000000047947 */ /* 0x000fec0003800000 */
.L_x_44:
[----:B------:R-:W-:-:S11]  /*32b0*/  DADD R6, R8, R8 ;  /* 0x0000000008067229 */ /* 0x000fd60000000008 */
.L_x_43:
[----:B------:R-:W-:Y:S05]  /*32c0*/  BSYNC.RECONVERGENT B1 ;  /* 0x0000000000017941 */ /* 0x000fea0003800200 */
.L_x_41:
[----:B------:R-:W-:Y:S02]  /*32d0*/  IMAD.MOV.U32 R5, RZ, RZ, 0x0 ;  /* 0x00000000ff057424 */ /* 0x000fe400078e00ff */
[----:B------:R-:W-:Y:S02]  /*32e0*/  IMAD.MOV.U32 R22, RZ, RZ, R6 ;  /* 0x000000ffff167224 */ /* 0x000fe400078e0006 */
[----:B------:R-:W-:Y:S01]  /*32f0*/  IMAD.MOV.U32 R23, RZ, RZ, R7 ;  /* 0x000000ffff177224 */ /* 0x000fe200078e0007 */
[----:B------:R-:W-:Y:S06]  /*3300*/  RET.REL.NODEC R4 `(_Z10WeakStrongPdS_S_S_S_ddddddjjdP17curandStateXORWOW) ;  /* 0xffffffcc043c7950 */ /* 0x000fec0003c3ffff */
        .weak           $__internal_2_$__cuda_sm20_sqrt_rn_f32_slowpath
        .type           $__internal_2_$__cuda_sm20_sqrt_rn_f32_slowpath,@function
        .size           $__internal_2_$__cuda_sm20_sqrt_rn_f32_slowpath,(.L_x_49 - $__internal_2_$__cuda_sm20_sqrt_rn_f32_slowpath)
$__internal_2_$__cuda_sm20_sqrt_rn_f32_slowpath:
[----:B------:R-:W-:-:S13]  /*3310*/  LOP3.LUT P0, RZ, R8, 0x7fffffff, RZ, 0xc0, !PT ;  /* 0x7fffffff08ff7812 */ /* 0x000fda000780c0ff */
[----:B------:R-:W-:Y:S01]  /*3320*/  @!P0 IMAD.MOV.U32 R5, RZ, RZ, R8 ;  /* 0x000000ffff058224 */ /* 0x000fe200078e0008 */
[----:B------:R-:W-:Y:S06]  /*3330*/  @!P0 BRA `(.L_x_45) ;  /* 0x0000000000448947 */ /* 0x000fec0003800000 */
[----:B------:R-:W-:Y:S01]  /*3340*/  FSETP.GEU.FTZ.AND P0, PT, R8, RZ, PT ;  /* 0x000000ff0800720b */ /* 0x000fe20003f1e000 */
[----:B------:R-:W-:-:S12]  /*3350*/  IMAD.MOV.U32 R4, RZ, RZ, R8 ;  /* 0x000000ffff047224 */ /* 0x000fd800078e0008 */
[----:B------:R-:W-:Y:S01]  /*3360*/  @!P0 IMAD.MOV.U32 R5, RZ, RZ, 0x7fffffff ;  /* 0x7fffffffff058424 */ /* 0x000fe200078e00ff */
[----:B------:R-:W-:Y:S06]  /*3370*/  @!P0 BRA `(.L_x_45) ;  /* 0x0000000000348947 */ /* 0x000fec0003800000 */
[----:B------:R-:W-:-:S13]  /*3380*/  FSETP.GTU.FTZ.AND P0, PT, |R4|, +INF , PT ;  /* 0x7f8000000400780b */ /* 0x000fda0003f1c200 */
[----:B------:R-:W-:Y:S01]  /*3390*/  @P0 FADD.FTZ R5, R4, 1 ;  /* 0x3f80000004050421 */ /* 0x000fe20000010000 */
[----:B------:R-:W-:Y:S06]  /*33a0*/  @P0 BRA `(.L_x_45) ;  /* 0x0000000000280947 */ /* 0x000fec0003800000 */
[----:B------:R-:W-:-:S13]  /*33b0*/  FSETP.NEU.FTZ.AND P0, PT, |R4|, +INF , PT ;  /* 0x7f8000000400780b */ /* 0x000fda0003f1d200 */
[----:B------:R-:W-:-:S04]  /*33c0*/  @P0 FFMA R6, R4, 1.84467440737095516160e+19, RZ ;  /* 0x5f80000004060823 */ /* 0x000fc800000000ff */
[----:B------:R-:W0:Y:S02]  /*33d0*/  @P0 MUFU.RSQ R5, R6 ;  /* 0x0000000600050308 */ /* 0x000e240000001400 */
[----:B0-----:R-:W-:Y:S01]  /*33e0*/  @P0 FMUL.FTZ R7, R6, R5 ;  /* 0x0000000506070220 */ /* 0x001fe20000410000 */
[----:B------:R-:W-:Y:S01]  /*33f0*/  @P0 FMUL.FTZ R9, R5, 0.5 ;  /* 0x3f00000005090820 */ /* 0x000fe20000410000 */
[----:B------:R-:W-:Y:S02]  /*3400*/  @!P0 IMAD.MOV.U32 R5, RZ, RZ, R4 ;  /* 0x000000ffff058224 */ /* 0x000fe400078e0004 */
[----:B------:R-:W-:-:S04]  /*3410*/  @P0 FADD.FTZ R8, -R7, -RZ ;  /* 0x800000ff07080221 */ /* 0x000fc80000010100 */
[----:B------:R-:W-:-:S04]  /*3420*/  @P0 FFMA R8, R7, R8, R6 ;  /* 0x0000000807080223 */ /* 0x000fc80000000006 */
[----:B------:R-:W-:-:S04]  /*3430*/  @P0 FFMA R8, R8, R9, R7 ;  /* 0x0000000908080223 */ /* 0x000fc80000000007 */
[----:B------:R-:W-:-:S07]  /*3440*/  @P0 FMUL.FTZ R5, R8, 2.3283064365386962891e-10 ;  /* 0x2f80000008050820 */ /* 0x000fce0000410000 */
.L_x_45:
[----:B------:R-:W-:Y:S02]  /*3450*/  IMAD.MOV.U32 R19, RZ, RZ, R5 ;  /* 0x000000ffff137224 */ /* 0x000fe400078e0005 */
[----:B------:R-:W-:Y:S02]  /*3460*/  IMAD.MOV.U32 R4, RZ, RZ, R10 ;  /* 0x000000ffff047224 */ /* 0x000fe400078e000a */
[----:B------:R-:W-:-:S04]  /*3470*/  IMAD.MOV.U32 R5, RZ, RZ, 0x0 ;  /* 0x00000000ff057424 */ /* 0x000fc800078e00ff */
[----:B------:R-:W-:Y:S05]  /*3480*/  RET.REL.NODEC R4 `(_Z10WeakStrongPdS_S_S_S_ddddddjjdP17curandStateXORWOW) ;  /* 0xffffffc804dc7950 */ /* 0x000fea0003c3ffff */
.L_x_46:
[----:B------:R-:W-:-:S00]  /*3490*/  BRA `(.L_x_46) ;  /* 0xfffffffc00fc7947 */ /* 0x000fc0000383ffff */
[----:B------:R-:W-:-:S00]  /*34a0*/  NOP ;  /* 0x0000000000007918 */ /* 0x000fc00000000000 */
        /* <DEDUP_REMOVED lines=13> */
.L_x_49:


//--------------------- .nv.global.init           --------------------------
	.section	.nv.global.init,"aw",@progbits
	.align	4
.nv.global.init:
	.type		mrg32k3aM1SubSeq,@object
	.size		mrg32k3aM1SubSeq,(mrg32k3aM2SubSeq - mrg32k3aM1SubSeq)
mrg32k3aM1SubSeq:
        /*0000*/ 	.byte	0x0b, 0xcc, 0xee, 0x04, 0x73, 0x29, 0x8b, 0x6f, 0xf6, 0x53, 0x03, 0xf6, 0x23, 0xf6, 0xea, 0xda
        /* <DEDUP_REMOVED lines=125> */
	.type		mrg32k3aM2SubSeq,@object
	.size		mrg32k3aM2SubSeq,(mrg32k3aM1 - mrg32k3aM2SubSeq)
mrg32k3aM2SubSeq:
        /* <DEDUP_REMOVED lines=126> */
	.type		mrg32k3aM1,@object
	.size		mrg32k3aM1,(mrg32k3aM1Seq - mrg32k3aM1)
mrg32k3aM1:
        /* <DEDUP_REMOVED lines=144> */
	.type		mrg32k3aM1Seq,@object
	.size		mrg32k3aM1Seq,(mrg32k3aM2 - mrg32k3aM1Seq)
mrg32k3aM1Seq:
        /* <DEDUP_REMOVED lines=144> */
	.type		mrg32k3aM2,@object
	.size		mrg32k3aM2,(mrg32k3aM2Seq - mrg32k3aM2)
mrg32k3aM2:
        /* <DEDUP_REMOVED lines=144> */
	.type		mrg32k3aM2Seq,@object
	.size		mrg32k3aM2Seq,(precalc_xorwow_matrix - mrg32k3aM2Seq)
mrg32k3aM2Seq:
        /* <DEDUP_REMOVED lines=144> */
	.type		precalc_xorwow_matrix,@object
	.size		precalc_xorwow_matrix,(precalc_xorwow_offset_matrix - precalc_xorwow_matrix)
precalc_xorwow_matrix:
        /* <DEDUP_REMOVED lines=6400> */
	.type		precalc_xorwow_offset_matrix,@object
	.size		precalc_xorwow_offset_matrix,(.L_1 - precalc_xorwow_offset_matrix)
precalc_xorwow_offset_matrix:
        /* <DEDUP_REMOVED lines=6400> */
.L_1:


//--------------------- .nv.shared.reserved.0     --------------------------
	.section	.nv.shared.reserved.0,"aw",@nobits
	.weak		__nv_reservedSMEM_offset_0_alias
	.size		__nv_reservedSMEM_offset_0_alias, 0, 64
	.other		__nv_reservedSMEM_offset_0_alias,@"STO_CUDA_RESERVED_SHARED STV_DEFAULT"
__nv_reservedSMEM_offset_0_alias:
	.zero		0
	.zero		64


//--------------------- .nv.constant0._Z10WeakStrongPdS_S_S_S_ddddddjjdP17curandStateXORWOW --------------------------
	.section	.nv.constant0._Z10WeakStrongPdS_S_S_S_ddddddjjdP17curandStateXORWOW,"a",@progbits
	.sectionflags	@""
	.align	4
.nv.constant0._Z10WeakStrongPdS_S_S_S_ddddddjjdP17curandStateXORWOW:
	.zero		1008


//--------------------- SYMBOLS --------------------------

	.type		.nv.reservedSmem.offset0,@object
	.size		.nv.reservedSmem.offset0,0x4
